//
// Generated by NVIDIA NVVM Compiler
//
// Compiler Build ID: CL-36424714
// Cuda compilation tools, release 13.0, V13.0.88
// Based on NVVM 20.0.0
//

.version 9.0
.target sm_100
.address_size 64

	// .globl	_Z15maxpool_forwardPKfPfPiiiiii

.visible .entry _Z15maxpool_forwardPKfPfPiiiiii(
	.param .u64 .ptr .align 1 _Z15maxpool_forwardPKfPfPiiiiii_param_0,
	.param .u64 .ptr .align 1 _Z15maxpool_forwardPKfPfPiiiiii_param_1,
	.param .u64 .ptr .align 1 _Z15maxpool_forwardPKfPfPiiiiii_param_2,
	.param .u32 _Z15maxpool_forwardPKfPfPiiiiii_param_3,
	.param .u32 _Z15maxpool_forwardPKfPfPiiiiii_param_4,
	.param .u32 _Z15maxpool_forwardPKfPfPiiiiii_param_5,
	.param .u32 _Z15maxpool_forwardPKfPfPiiiiii_param_6,
	.param .u32 _Z15maxpool_forwardPKfPfPiiiiii_param_7
)
{
	.reg .pred 	%p<47>;
	.reg .b32 	%r<136>;
	.reg .b32 	%f<90>;
	.reg .b64 	%rd<18>;

	ld.param.u64 	%rd5, [_Z15maxpool_forwardPKfPfPiiiiii_param_0];
	ld.param.u64 	%rd3, [_Z15maxpool_forwardPKfPfPiiiiii_param_1];
	ld.param.u64 	%rd4, [_Z15maxpool_forwardPKfPfPiiiiii_param_2];
	ld.param.u32 	%r43, [_Z15maxpool_forwardPKfPfPiiiiii_param_3];
	ld.param.u32 	%r39, [_Z15maxpool_forwardPKfPfPiiiiii_param_4];
	ld.param.u32 	%r40, [_Z15maxpool_forwardPKfPfPiiiiii_param_5];
	ld.param.u32 	%r41, [_Z15maxpool_forwardPKfPfPiiiiii_param_6];
	ld.param.u32 	%r42, [_Z15maxpool_forwardPKfPfPiiiiii_param_7];
	cvta.to.global.u64 	%rd1, %rd5;
	sub.s32 	%r44, %r43, %r40;
	div.s32 	%r45, %r44, %r42;
	sub.s32 	%r46, %r39, %r41;
	div.s32 	%r47, %r46, %r42;
	mov.u32 	%r48, %ctaid.x;
	mov.u32 	%r49, %ntid.x;
	mov.u32 	%r50, %tid.x;
	mad.lo.s32 	%r51, %r48, %r49, %r50;
	mov.u32 	%r52, %ctaid.y;
	mov.u32 	%r53, %ntid.y;
	mov.u32 	%r54, %tid.y;
	mad.lo.s32 	%r3, %r52, %r53, %r54;
	setp.gt.s32 	%p1, %r3, %r45;
	setp.gt.s32 	%p2, %r51, %r47;
	or.pred  	%p3, %p1, %p2;
	mov.f32 	%f88, 0fF149F2CA;
	@%p3 bra 	$L__BB0_19;
	setp.lt.s32 	%p4, %r40, 1;
	mov.b32 	%r134, 0;
	@%p4 bra 	$L__BB0_18;
	setp.lt.s32 	%p5, %r41, 1;
	@%p5 bra 	$L__BB0_18;
	and.b32  	%r4, %r41, 15;
	add.s32 	%r5, %r4, -1;
	and.b32  	%r6, %r41, 7;
	add.s32 	%r7, %r6, -1;
	and.b32  	%r8, %r41, 2147483632;
	and.b32  	%r9, %r41, 3;
	mul.lo.s32 	%r10, %r42, %r51;
	mul.lo.s32 	%r11, %r42, %r3;
	mov.f32 	%f88, 0fF149F2CA;
	mov.b32 	%r121, 0;
	mov.u32 	%r134, %r121;
$L__BB0_4:
	setp.lt.u32 	%p6, %r41, 16;
	add.s32 	%r60, %r121, %r11;
	mad.lo.s32 	%r14, %r60, %r39, %r10;
	mov.b32 	%r129, 0;
	@%p6 bra 	$L__BB0_7;
	mov.b32 	%r123, 0;
$L__BB0_6:
	.pragma "nounroll";
	add.s32 	%r62, %r14, %r123;
	mul.wide.s32 	%rd6, %r62, 4;
	add.s64 	%rd7, %rd1, %rd6;
	ld.global.f32 	%f21, [%rd7];
	setp.gt.f32 	%p7, %f21, %f88;
	selp.f32 	%f22, %f21, %f88, %p7;
	selp.b32 	%r63, %r62, %r134, %p7;
	add.s32 	%r64, %r62, 1;
	ld.global.f32 	%f23, [%rd7+4];
	setp.gt.f32 	%p8, %f23, %f22;
	selp.f32 	%f24, %f23, %f22, %p8;
	selp.b32 	%r65, %r64, %r63, %p8;
	add.s32 	%r66, %r62, 2;
	ld.global.f32 	%f25, [%rd7+8];
	setp.gt.f32 	%p9, %f25, %f24;
	selp.f32 	%f26, %f25, %f24, %p9;
	selp.b32 	%r67, %r66, %r65, %p9;
	add.s32 	%r68, %r62, 3;
	ld.global.f32 	%f27, [%rd7+12];
	setp.gt.f32 	%p10, %f27, %f26;
	selp.f32 	%f28, %f27, %f26, %p10;
	selp.b32 	%r69, %r68, %r67, %p10;
	add.s32 	%r70, %r62, 4;
	ld.global.f32 	%f29, [%rd7+16];
	setp.gt.f32 	%p11, %f29, %f28;
	selp.f32 	%f30, %f29, %f28, %p11;
	selp.b32 	%r71, %r70, %r69, %p11;
	add.s32 	%r72, %r62, 5;
	ld.global.f32 	%f31, [%rd7+20];
	setp.gt.f32 	%p12, %f31, %f30;
	selp.f32 	%f32, %f31, %f30, %p12;
	selp.b32 	%r73, %r72, %r71, %p12;
	add.s32 	%r74, %r62, 6;
	ld.global.f32 	%f33, [%rd7+24];
	setp.gt.f32 	%p13, %f33, %f32;
	selp.f32 	%f34, %f33, %f32, %p13;
	selp.b32 	%r75, %r74, %r73, %p13;
	add.s32 	%r76, %r62, 7;
	ld.global.f32 	%f35, [%rd7+28];
	setp.gt.f32 	%p14, %f35, %f34;
	selp.f32 	%f36, %f35, %f34, %p14;
	selp.b32 	%r77, %r76, %r75, %p14;
	add.s32 	%r78, %r62, 8;
	ld.global.f32 	%f37, [%rd7+32];
	setp.gt.f32 	%p15, %f37, %f36;
	selp.f32 	%f38, %f37, %f36, %p15;
	selp.b32 	%r79, %r78, %r77, %p15;
	add.s32 	%r80, %r62, 9;
	ld.global.f32 	%f39, [%rd7+36];
	setp.gt.f32 	%p16, %f39, %f38;
	selp.f32 	%f40, %f39, %f38, %p16;
	selp.b32 	%r81, %r80, %r79, %p16;
	add.s32 	%r82, %r62, 10;
	ld.global.f32 	%f41, [%rd7+40];
	setp.gt.f32 	%p17, %f41, %f40;
	selp.f32 	%f42, %f41, %f40, %p17;
	selp.b32 	%r83, %r82, %r81, %p17;
	add.s32 	%r84, %r62, 11;
	ld.global.f32 	%f43, [%rd7+44];
	setp.gt.f32 	%p18, %f43, %f42;
	selp.f32 	%f44, %f43, %f42, %p18;
	selp.b32 	%r85, %r84, %r83, %p18;
	add.s32 	%r86, %r62, 12;
	ld.global.f32 	%f45, [%rd7+48];
	setp.gt.f32 	%p19, %f45, %f44;
	selp.f32 	%f46, %f45, %f44, %p19;
	selp.b32 	%r87, %r86, %r85, %p19;
	add.s32 	%r88, %r62, 13;
	ld.global.f32 	%f47, [%rd7+52];
	setp.gt.f32 	%p20, %f47, %f46;
	selp.f32 	%f48, %f47, %f46, %p20;
	selp.b32 	%r89, %r88, %r87, %p20;
	add.s32 	%r90, %r62, 14;
	ld.global.f32 	%f49, [%rd7+56];
	setp.gt.f32 	%p21, %f49, %f48;
	selp.f32 	%f50, %f49, %f48, %p21;
	selp.b32 	%r91, %r90, %r89, %p21;
	add.s32 	%r92, %r62, 15;
	ld.global.f32 	%f51, [%rd7+60];
	setp.gt.f32 	%p22, %f51, %f50;
	selp.f32 	%f88, %f51, %f50, %p22;
	selp.b32 	%r134, %r92, %r91, %p22;
	add.s32 	%r123, %r123, 16;
	setp.eq.s32 	%p23, %r123, %r8;
	mov.u32 	%r129, %r8;
	@%p23 bra 	$L__BB0_7;
	bra.uni 	$L__BB0_6;
$L__BB0_7:
	setp.eq.s32 	%p24, %r4, 0;
	@%p24 bra 	$L__BB0_17;
	setp.lt.u32 	%p25, %r5, 7;
	@%p25 bra 	$L__BB0_10;
	add.s32 	%r94, %r14, %r129;
	mul.wide.s32 	%rd8, %r94, 4;
	add.s64 	%rd9, %rd1, %rd8;
	ld.global.f32 	%f53, [%rd9];
	setp.gt.f32 	%p26, %f53, %f88;
	selp.f32 	%f54, %f53, %f88, %p26;
	selp.b32 	%r95, %r94, %r134, %p26;
	add.s32 	%r96, %r94, 1;
	ld.global.f32 	%f55, [%rd9+4];
	setp.gt.f32 	%p27, %f55, %f54;
	selp.f32 	%f56, %f55, %f54, %p27;
	selp.b32 	%r97, %r96, %r95, %p27;
	add.s32 	%r98, %r94, 2;
	ld.global.f32 	%f57, [%rd9+8];
	setp.gt.f32 	%p28, %f57, %f56;
	selp.f32 	%f58, %f57, %f56, %p28;
	selp.b32 	%r99, %r98, %r97, %p28;
	add.s32 	%r100, %r94, 3;
	ld.global.f32 	%f59, [%rd9+12];
	setp.gt.f32 	%p29, %f59, %f58;
	selp.f32 	%f60, %f59, %f58, %p29;
	selp.b32 	%r101, %r100, %r99, %p29;
	add.s32 	%r102, %r94, 4;
	ld.global.f32 	%f61, [%rd9+16];
	setp.gt.f32 	%p30, %f61, %f60;
	selp.f32 	%f62, %f61, %f60, %p30;
	selp.b32 	%r103, %r102, %r101, %p30;
	add.s32 	%r104, %r94, 5;
	ld.global.f32 	%f63, [%rd9+20];
	setp.gt.f32 	%p31, %f63, %f62;
	selp.f32 	%f64, %f63, %f62, %p31;
	selp.b32 	%r105, %r104, %r103, %p31;
	add.s32 	%r106, %r94, 6;
	ld.global.f32 	%f65, [%rd9+24];
	setp.gt.f32 	%p32, %f65, %f64;
	selp.f32 	%f66, %f65, %f64, %p32;
	selp.b32 	%r107, %r106, %r105, %p32;
	add.s32 	%r108, %r94, 7;
	ld.global.f32 	%f67, [%rd9+28];
	setp.gt.f32 	%p33, %f67, %f66;
	selp.f32 	%f88, %f67, %f66, %p33;
	selp.b32 	%r134, %r108, %r107, %p33;
	add.s32 	%r129, %r129, 8;
$L__BB0_10:
	setp.eq.s32 	%p34, %r6, 0;
	@%p34 bra 	$L__BB0_17;
	setp.lt.u32 	%p35, %r7, 3;
	@%p35 bra 	$L__BB0_13;
	add.s32 	%r110, %r14, %r129;
	mul.wide.s32 	%rd10, %r110, 4;
	add.s64 	%rd11, %rd1, %rd10;
	ld.global.f32 	%f69, [%rd11];
	setp.gt.f32 	%p36, %f69, %f88;
	selp.f32 	%f70, %f69, %f88, %p36;
	selp.b32 	%r111, %r110, %r134, %p36;
	add.s32 	%r112, %r110, 1;
	ld.global.f32 	%f71, [%rd11+4];
	setp.gt.f32 	%p37, %f71, %f70;
	selp.f32 	%f72, %f71, %f70, %p37;
	selp.b32 	%r113, %r112, %r111, %p37;
	add.s32 	%r114, %r110, 2;
	ld.global.f32 	%f73, [%rd11+8];
	setp.gt.f32 	%p38, %f73, %f72;
	selp.f32 	%f74, %f73, %f72, %p38;
	selp.b32 	%r115, %r114, %r113, %p38;
	add.s32 	%r116, %r110, 3;
	ld.global.f32 	%f75, [%rd11+12];
	setp.gt.f32 	%p39, %f75, %f74;
	selp.f32 	%f88, %f75, %f74, %p39;
	selp.b32 	%r134, %r116, %r115, %p39;
	add.s32 	%r129, %r129, 4;
$L__BB0_13:
	setp.eq.s32 	%p40, %r9, 0;
	@%p40 bra 	$L__BB0_17;
	setp.eq.s32 	%p41, %r9, 1;
	add.s32 	%r32, %r14, %r129;
	mul.wide.s32 	%rd12, %r32, 4;
	add.s64 	%rd2, %rd1, %rd12;
	ld.global.f32 	%f76, [%rd2];
	setp.gt.f32 	%p42, %f76, %f88;
	selp.f32 	%f88, %f76, %f88, %p42;
	selp.b32 	%r134, %r32, %r134, %p42;
	@%p41 bra 	$L__BB0_17;
	setp.eq.s32 	%p43, %r9, 2;
	add.s32 	%r117, %r32, 1;
	ld.global.f32 	%f77, [%rd2+4];
	setp.gt.f32 	%p44, %f77, %f88;
	selp.f32 	%f88, %f77, %f88, %p44;
	selp.b32 	%r134, %r117, %r134, %p44;
	@%p43 bra 	$L__BB0_17;
	add.s32 	%r118, %r32, 2;
	ld.global.f32 	%f78, [%rd2+8];
	setp.gt.f32 	%p45, %f78, %f88;
	selp.f32 	%f88, %f78, %f88, %p45;
	selp.b32 	%r134, %r118, %r134, %p45;
$L__BB0_17:
	add.s32 	%r121, %r121, 1;
	setp.ne.s32 	%p46, %r121, %r40;
	@%p46 bra 	$L__BB0_4;
$L__BB0_18:
	mad.lo.s32 	%r119, %r3, %r47, %r3;
	add.s32 	%r120, %r119, %r51;
	cvta.to.global.u64 	%rd13, %rd3;
	mul.wide.s32 	%rd14, %r120, 4;
	add.s64 	%rd15, %rd13, %rd14;
	st.global.f32 	[%rd15], %f88;
	cvta.to.global.u64 	%rd16, %rd4;
	add.s64 	%rd17, %rd16, %rd14;
	st.global.u32 	[%rd17], %r134;
$L__BB0_19:
	ret;

}
	// .globl	_Z16maxpool_backwardPKfPKiPfi
.visible .entry _Z16maxpool_backwardPKfPKiPfi(
	.param .u64 .ptr .align 1 _Z16maxpool_backwardPKfPKiPfi_param_0,
	.param .u64 .ptr .align 1 _Z16maxpool_backwardPKfPKiPfi_param_1,
	.param .u64 .ptr .align 1 _Z16maxpool_backwardPKfPKiPfi_param_2,
	.param .u32 _Z16maxpool_backwardPKfPKiPfi_param_3
)
{
	.reg .pred 	%p<2>;
	.reg .b32 	%r<7>;
	.reg .b32 	%f<3>;
	.reg .b64 	%rd<12>;

	ld.param.u64 	%rd1, [_Z16maxpool_backwardPKfPKiPfi_param_0];
	ld.param.u64 	%rd2, [_Z16maxpool_backwardPKfPKiPfi_param_1];
	ld.param.u64 	%rd3, [_Z16maxpool_backwardPKfPKiPfi_param_2];
	ld.param.u32 	%r2, [_Z16maxpool_backwardPKfPKiPfi_param_3];
	mov.u32 	%r3, %ctaid.x;
	mov.u32 	%r4, %ntid.x;
	mov.u32 	%r5, %tid.x;
	mad.lo.s32 	%r1, %r3, %r4, %r5;
	setp.ge.s32 	%p1, %r1, %r2;
	@%p1 bra 	$L__BB1_2;
	cvta.to.global.u64 	%rd4, %rd2;
	cvta.to.global.u64 	%rd5, %rd1;
	cvta.to.global.u64 	%rd6, %rd3;
	mul.wide.s32 	%rd7, %r1, 4;
	add.s64 	%rd8, %rd4, %rd7;
	ld.global.u32 	%r6, [%rd8];
	mul.wide.s32 	%rd9, %r6, 4;
	add.s64 	%rd10, %rd6, %rd9;
	add.s64 	%rd11, %rd5, %rd7;
	ld.global.f32 	%f1, [%rd11];
	atom.global.add.f32 	%f2, [%rd10], %f1;
$L__BB1_2:
	ret;

}
	// .globl	_Z15avgpool_forwardPKfPfiiiii
.visible .entry _Z15avgpool_forwardPKfPfiiiii(
	.param .u64 .ptr .align 1 _Z15avgpool_forwardPKfPfiiiii_param_0,
	.param .u64 .ptr .align 1 _Z15avgpool_forwardPKfPfiiiii_param_1,
	.param .u32 _Z15avgpool_forwardPKfPfiiiii_param_2,
	.param .u32 _Z15avgpool_forwardPKfPfiiiii_param_3,
	.param .u32 _Z15avgpool_forwardPKfPfiiiii_param_4,
	.param .u32 _Z15avgpool_forwardPKfPfiiiii_param_5,
	.param .u32 _Z15avgpool_forwardPKfPfiiiii_param_6
)
{
	.reg .pred 	%p<16>;
	.reg .b32 	%r<56>;
	.reg .b32 	%f<91>;
	.reg .b64 	%rd<16>;

	ld.param.u64 	%rd5, [_Z15avgpool_forwardPKfPfiiiii_param_0];
	ld.param.u64 	%rd4, [_Z15avgpool_forwardPKfPfiiiii_param_1];
	ld.param.u32 	%r29, [_Z15avgpool_forwardPKfPfiiiii_param_2];
	ld.param.u32 	%r25, [_Z15avgpool_forwardPKfPfiiiii_param_3];
	ld.param.u32 	%r26, [_Z15avgpool_forwardPKfPfiiiii_param_4];
	ld.param.u32 	%r27, [_Z15avgpool_forwardPKfPfiiiii_param_5];
	ld.param.u32 	%r28, [_Z15avgpool_forwardPKfPfiiiii_param_6];
	cvta.to.global.u64 	%rd1, %rd5;
	sub.s32 	%r30, %r29, %r26;
	div.s32 	%r31, %r30, %r28;
	sub.s32 	%r32, %r25, %r27;
	div.s32 	%r33, %r32, %r28;
	mov.u32 	%r34, %ctaid.x;
	mov.u32 	%r35, %ntid.x;
	mov.u32 	%r36, %tid.x;
	mad.lo.s32 	%r37, %r34, %r35, %r36;
	mov.u32 	%r38, %ctaid.y;
	mov.u32 	%r39, %ntid.y;
	mov.u32 	%r40, %tid.y;
	mad.lo.s32 	%r3, %r38, %r39, %r40;
	setp.gt.s32 	%p1, %r3, %r31;
	setp.gt.s32 	%p2, %r37, %r33;
	or.pred  	%p3, %p1, %p2;
	mov.f32 	%f89, 0f00000000;
	@%p3 bra 	$L__BB2_18;
	setp.lt.s32 	%p4, %r26, 1;
	@%p4 bra 	$L__BB2_17;
	setp.lt.s32 	%p5, %r27, 1;
	@%p5 bra 	$L__BB2_17;
	and.b32  	%r4, %r27, 15;
	add.s32 	%r5, %r4, -1;
	and.b32  	%r6, %r27, 7;
	add.s32 	%r7, %r6, -1;
	and.b32  	%r8, %r27, 2147483632;
	and.b32  	%r9, %r27, 3;
	neg.s32 	%r10, %r8;
	add.s64 	%rd2, %rd1, 32;
	mul.lo.s32 	%r11, %r28, %r37;
	mul.lo.s32 	%r12, %r28, %r3;
	mov.f32 	%f89, 0f00000000;
	mov.b32 	%r50, 0;
$L__BB2_4:
	setp.lt.u32 	%p6, %r27, 16;
	add.s32 	%r43, %r50, %r12;
	mad.lo.s32 	%r14, %r43, %r25, %r11;
	mov.b32 	%r54, 0;
	mov.u32 	%r51, %r14;
	mov.u32 	%r52, %r10;
	@%p6 bra 	$L__BB2_6;
$L__BB2_5:
	.pragma "nounroll";
	mul.wide.s32 	%rd6, %r51, 4;
	add.s64 	%rd7, %rd2, %rd6;
	ld.global.f32 	%f21, [%rd7+-32];
	add.f32 	%f22, %f89, %f21;
	ld.global.f32 	%f23, [%rd7+-28];
	add.f32 	%f24, %f22, %f23;
	ld.global.f32 	%f25, [%rd7+-24];
	add.f32 	%f26, %f24, %f25;
	ld.global.f32 	%f27, [%rd7+-20];
	add.f32 	%f28, %f26, %f27;
	ld.global.f32 	%f29, [%rd7+-16];
	add.f32 	%f30, %f28, %f29;
	ld.global.f32 	%f31, [%rd7+-12];
	add.f32 	%f32, %f30, %f31;
	ld.global.f32 	%f33, [%rd7+-8];
	add.f32 	%f34, %f32, %f33;
	ld.global.f32 	%f35, [%rd7+-4];
	add.f32 	%f36, %f34, %f35;
	ld.global.f32 	%f37, [%rd7];
	add.f32 	%f38, %f36, %f37;
	ld.global.f32 	%f39, [%rd7+4];
	add.f32 	%f40, %f38, %f39;
	ld.global.f32 	%f41, [%rd7+8];
	add.f32 	%f42, %f40, %f41;
	ld.global.f32 	%f43, [%rd7+12];
	add.f32 	%f44, %f42, %f43;
	ld.global.f32 	%f45, [%rd7+16];
	add.f32 	%f46, %f44, %f45;
	ld.global.f32 	%f47, [%rd7+20];
	add.f32 	%f48, %f46, %f47;
	ld.global.f32 	%f49, [%rd7+24];
	add.f32 	%f50, %f48, %f49;
	ld.global.f32 	%f51, [%rd7+28];
	add.f32 	%f89, %f50, %f51;
	add.s32 	%r52, %r52, 16;
	add.s32 	%r51, %r51, 16;
	setp.eq.s32 	%p7, %r52, 0;
	mov.u32 	%r54, %r8;
	@%p7 bra 	$L__BB2_6;
	bra.uni 	$L__BB2_5;
$L__BB2_6:
	setp.eq.s32 	%p8, %r4, 0;
	@%p8 bra 	$L__BB2_16;
	setp.lt.u32 	%p9, %r5, 7;
	@%p9 bra 	$L__BB2_9;
	add.s32 	%r44, %r14, %r54;
	mul.wide.s32 	%rd8, %r44, 4;
	add.s64 	%rd9, %rd1, %rd8;
	ld.global.f32 	%f53, [%rd9];
	add.f32 	%f54, %f89, %f53;
	ld.global.f32 	%f55, [%rd9+4];
	add.f32 	%f56, %f54, %f55;
	ld.global.f32 	%f57, [%rd9+8];
	add.f32 	%f58, %f56, %f57;
	ld.global.f32 	%f59, [%rd9+12];
	add.f32 	%f60, %f58, %f59;
	ld.global.f32 	%f61, [%rd9+16];
	add.f32 	%f62, %f60, %f61;
	ld.global.f32 	%f63, [%rd9+20];
	add.f32 	%f64, %f62, %f63;
	ld.global.f32 	%f65, [%rd9+24];
	add.f32 	%f66, %f64, %f65;
	ld.global.f32 	%f67, [%rd9+28];
	add.f32 	%f89, %f66, %f67;
	add.s32 	%r54, %r54, 8;
$L__BB2_9:
	setp.eq.s32 	%p10, %r6, 0;
	@%p10 bra 	$L__BB2_16;
	setp.lt.u32 	%p11, %r7, 3;
	@%p11 bra 	$L__BB2_12;
	add.s32 	%r45, %r14, %r54;
	mul.wide.s32 	%rd10, %r45, 4;
	add.s64 	%rd11, %rd1, %rd10;
	ld.global.f32 	%f69, [%rd11];
	add.f32 	%f70, %f89, %f69;
	ld.global.f32 	%f71, [%rd11+4];
	add.f32 	%f72, %f70, %f71;
	ld.global.f32 	%f73, [%rd11+8];
	add.f32 	%f74, %f72, %f73;
	ld.global.f32 	%f75, [%rd11+12];
	add.f32 	%f89, %f74, %f75;
	add.s32 	%r54, %r54, 4;
$L__BB2_12:
	setp.eq.s32 	%p12, %r9, 0;
	@%p12 bra 	$L__BB2_16;
	setp.eq.s32 	%p13, %r9, 1;
	add.s32 	%r46, %r14, %r54;
	mul.wide.s32 	%rd12, %r46, 4;
	add.s64 	%rd3, %rd1, %rd12;
	ld.global.f32 	%f76, [%rd3];
	add.f32 	%f89, %f89, %f76;
	@%p13 bra 	$L__BB2_16;
	setp.eq.s32 	%p14, %r9, 2;
	ld.global.f32 	%f77, [%rd3+4];
	add.f32 	%f89, %f89, %f77;
	@%p14 bra 	$L__BB2_16;
	ld.global.f32 	%f78, [%rd3+8];
	add.f32 	%f89, %f89, %f78;
$L__BB2_16:
	add.s32 	%r50, %r50, 1;
	setp.ne.s32 	%p15, %r50, %r26;
	@%p15 bra 	$L__BB2_4;
$L__BB2_17:
	mul.lo.s32 	%r47, %r27, %r26;
	cvt.rn.f32.s32 	%f79, %r47;
	div.rn.f32 	%f80, %f89, %f79;
	mad.lo.s32 	%r48, %r3, %r33, %r3;
	add.s32 	%r49, %r48, %r37;
	cvta.to.global.u64 	%rd13, %rd4;
	mul.wide.s32 	%rd14, %r49, 4;
	add.s64 	%rd15, %rd13, %rd14;
	st.global.f32 	[%rd15], %f80;
$L__BB2_18:
	ret;

}
	// .globl	_Z16avgpool_backwardPKfPfiiiii
.visible .entry _Z16avgpool_backwardPKfPfiiiii(
	.param .u64 .ptr .align 1 _Z16avgpool_backwardPKfPfiiiii_param_0,
	.param .u64 .ptr .align 1 _Z16avgpool_backwardPKfPfiiiii_param_1,
	.param .u32 _Z16avgpool_backwardPKfPfiiiii_param_2,
	.param .u32 _Z16avgpool_backwardPKfPfiiiii_param_3,
	.param .u32 _Z16avgpool_backwardPKfPfiiiii_param_4,
	.param .u32 _Z16avgpool_backwardPKfPfiiiii_param_5,
	.param .u32 _Z16avgpool_backwardPKfPfiiiii_param_6
)
{
	.reg .pred 	%p<12>;
	.reg .b32 	%r<44>;
	.reg .b32 	%f<11>;
	.reg .b64 	%rd<12>;

	ld.param.u64 	%rd4, [_Z16avgpool_backwardPKfPfiiiii_param_0];
	ld.param.u64 	%rd5, [_Z16avgpool_backwardPKfPfiiiii_param_1];
	ld.param.u32 	%r21, [_Z16avgpool_backwardPKfPfiiiii_param_2];
	ld.param.u32 	%r17, [_Z16avgpool_backwardPKfPfiiiii_param_3];
	ld.param.u32 	%r18, [_Z16avgpool_backwardPKfPfiiiii_param_4];
	ld.param.u32 	%r19, [_Z16avgpool_backwardPKfPfiiiii_param_5];
	ld.param.u32 	%r20, [_Z16avgpool_backwardPKfPfiiiii_param_6];
	cvta.to.global.u64 	%rd1, %rd5;
	sub.s32 	%r22, %r21, %r18;
	div.s32 	%r23, %r22, %r20;
	sub.s32 	%r24, %r17, %r19;
	div.s32 	%r25, %r24, %r20;
	mov.u32 	%r26, %ctaid.x;
	mov.u32 	%r27, %ntid.x;
	mov.u32 	%r28, %tid.x;
	mad.lo.s32 	%r29, %r26, %r27, %r28;
	mov.u32 	%r30, %ctaid.y;
	mov.u32 	%r31, %ntid.y;
	mov.u32 	%r32, %tid.y;
	mad.lo.s32 	%r3, %r30, %r31, %r32;
	setp.gt.s32 	%p1, %r3, %r23;
	setp.gt.s32 	%p2, %r29, %r25;
	or.pred  	%p3, %p1, %p2;
	@%p3 bra 	$L__BB3_12;
	cvta.to.global.u64 	%rd6, %rd4;
	mad.lo.s32 	%r33, %r3, %r25, %r3;
	add.s32 	%r34, %r33, %r29;
	mul.wide.s32 	%rd7, %r34, 4;
	add.s64 	%rd8, %rd6, %rd7;
	ld.global.f32 	%f2, [%rd8];
	mul.lo.s32 	%r35, %r19, %r18;
	cvt.rn.f32.s32 	%f3, %r35;
	div.rn.f32 	%f1, %f2, %f3;
	setp.lt.s32 	%p4, %r18, 1;
	@%p4 bra 	$L__BB3_12;
	setp.lt.s32 	%p5, %r19, 1;
	mul.lo.s32 	%r4, %r20, %r3;
	mul.lo.s32 	%r5, %r20, %r29;
	@%p5 bra 	$L__BB3_12;
	and.b32  	%r6, %r19, 3;
	and.b32  	%r7, %r19, 2147483644;
	neg.s32 	%r8, %r7;
	add.s64 	%rd2, %rd1, 8;
	mov.b32 	%r40, 0;
$L__BB3_4:
	setp.lt.u32 	%p6, %r19, 4;
	add.s32 	%r38, %r40, %r4;
	mad.lo.s32 	%r10, %r38, %r17, %r5;
	mov.b32 	%r43, 0;
	@%p6 bra 	$L__BB3_7;
	mov.u32 	%r41, %r10;
	mov.u32 	%r42, %r8;
$L__BB3_6:
	mul.wide.s32 	%rd9, %r41, 4;
	add.s64 	%rd10, %rd2, %rd9;
	atom.global.add.f32 	%f4, [%rd10+-8], %f1;
	atom.global.add.f32 	%f5, [%rd10+-4], %f1;
	atom.global.add.f32 	%f6, [%rd10], %f1;
	atom.global.add.f32 	%f7, [%rd10+4], %f1;
	add.s32 	%r42, %r42, 4;
	add.s32 	%r41, %r41, 4;
	setp.ne.s32 	%p7, %r42, 0;
	mov.u32 	%r43, %r7;
	@%p7 bra 	$L__BB3_6;
$L__BB3_7:
	setp.eq.s32 	%p8, %r6, 0;
	@%p8 bra 	$L__BB3_11;
	setp.eq.s32 	%p9, %r6, 1;
	add.s32 	%r39, %r10, %r43;
	mul.wide.s32 	%rd11, %r39, 4;
	add.s64 	%rd3, %rd1, %rd11;
	atom.global.add.f32 	%f8, [%rd3], %f1;
	@%p9 bra 	$L__BB3_11;
	setp.eq.s32 	%p10, %r6, 2;
	atom.global.add.f32 	%f9, [%rd3+4], %f1;
	@%p10 bra 	$L__BB3_11;
	atom.global.add.f32 	%f10, [%rd3+8], %f1;
$L__BB3_11:
	add.s32 	%r40, %r40, 1;
	setp.ne.s32 	%p11, %r40, %r18;
	@%p11 bra 	$L__BB3_4;
$L__BB3_12:
	ret;

}


// ===== COMPILED SASS (sm_100) =====

	.target	sm_100

	.elftype	@"ET_EXEC"


//--------------------- .note.nv.tkinfo           --------------------------
	.section	.note.nv.tkinfo,"",@"SHT_NOTE"
	.sectionflags	@"SHF_NOTE_NV_TKINFO"
	.tkinfo
        /*0018*/ 	.word	0x00000002
        /*0030*/ 	.string	""
        /*0030*/ 	.string	"ptxas"
        /*0030*/ 	.string	"Cuda compilation tools, release 13.0, V13.0.88"
        /*0030*/ 	.string	"Build cuda_13.0.r13.0/compiler.36424714_0"
        /*0030*/ 	.string	"-arch sm_100 -m 64 "



//--------------------- .note.nv.cuinfo           --------------------------
	.section	.note.nv.cuinfo,"",@"SHT_NOTE"
	.sectionflags	@"SHF_NOTE_NV_CUINFO"
        /*0018*/ 	.short	0x0002
        /*001a*/ 	.short	0x0064
        /*001c*/ 	.short	0x0082
	.zero		2


//--------------------- .nv.info                  --------------------------
	.section	.nv.info,"",@"SHT_CUDA_INFO"
	.align	4


	//----- nvinfo : EIATTR_REGCOUNT
	.align		4
        /*0000*/ 	.byte	0x04, 0x2f
        /*0002*/ 	.short	(.L_1 - .L_0)
	.align		4
.L_0:
        /*0004*/ 	.word	index@(_Z15maxpool_forwardPKfPfPiiiiii)
        /*0008*/ 	.word	0x0000001f


	//----- nvinfo : EIATTR_FRAME_SIZE
	.align		4
.L_1:
        /*000c*/ 	.byte	0x04, 0x11
        /*000e*/ 	.short	(.L_3 - .L_2)
	.align		4
.L_2:
        /*0010*/ 	.word	index@(_Z15maxpool_forwardPKfPfPiiiiii)
        /*0014*/ 	.word	0x00000000


	//----- nvinfo : EIATTR_REGCOUNT
	.align		4
.L_3:
        /*0018*/ 	.byte	0x04, 0x2f
        /*001a*/ 	.short	(.L_5 - .L_4)
	.align		4
.L_4:
        /*001c*/ 	.word	index@(_Z16maxpool_backwardPKfPKiPfi)
        /*0020*/ 	.word	0x0000000a


	//----- nvinfo : EIATTR_FRAME_SIZE
	.align		4
.L_5:
        /*0024*/ 	.byte	0x04, 0x11
        /*0026*/ 	.short	(.L_7 - .L_6)
	.align		4
.L_6:
        /*0028*/ 	.word	index@(_Z16maxpool_backwardPKfPKiPfi)
        /*002c*/ 	.word	0x00000000


	//----- nvinfo : EIATTR_REGCOUNT
	.align		4
.L_7:
        /*0030*/ 	.byte	0x04, 0x2f
        /*0032*/ 	.short	(.L_9 - .L_8)
	.align		4
.L_8:
        /*0034*/ 	.word	index@(_Z15avgpool_forwardPKfPfiiiii)
        /*0038*/ 	.word	0x0000001f


	//----- nvinfo : EIATTR_FRAME_SIZE
	.align		4
.L_9:
        /*003c*/ 	.byte	0x04, 0x11
        /*003e*/ 	.short	(.L_11 - .L_10)
	.align		4
.L_10:
        /*0040*/ 	.word	index@($__internal_1_$__cuda_sm3x_div_rn_noftz_f32_slowpath)
        /*0044*/ 	.word	0x00000000


	//----- nvinfo : EIATTR_FRAME_SIZE
	.align		4
.L_11:
        /*0048*/ 	.byte	0x04, 0x11
        /*004a*/ 	.short	(.L_13 - .L_12)
	.align		4
.L_12:
        /*004c*/ 	.word	index@(_Z15avgpool_forwardPKfPfiiiii)
        /*0050*/ 	.word	0x00000000


	//----- nvinfo : EIATTR_REGCOUNT
	.align		4
.L_13:
        /*0054*/ 	.byte	0x04, 0x2f
        /*0056*/ 	.short	(.L_15 - .L_14)
	.align		4
.L_14:
        /*0058*/ 	.word	index@(_Z16avgpool_backwardPKfPfiiiii)
        /*005c*/ 	.word	0x00000016


	//----- nvinfo : EIATTR_FRAME_SIZE
	.align		4
.L_15:
        /*0060*/ 	.byte	0x04, 0x11
        /*0062*/ 	.short	(.L_17 - .L_16)
	.align		4
.L_16:
        /*0064*/ 	.word	index@($__internal_0_$__cuda_sm3x_div_rn_noftz_f32_slowpath)
        /*0068*/ 	.word	0x00000000


	//----- nvinfo : EIATTR_FRAME_SIZE
	.align		4
.L_17:
        /*006c*/ 	.byte	0x04, 0x11
        /*006e*/ 	.short	(.L_19 - .L_18)
	.align		4
.L_18:
        /*0070*/ 	.word	index@(_Z16avgpool_backwardPKfPfiiiii)
        /*0074*/ 	.word	0x00000000


	//----- nvinfo : EIATTR_MIN_STACK_SIZE
	.align		4
.L_19:
        /*0078*/ 	.byte	0x04, 0x12
        /*007a*/ 	.short	(.L_21 - .L_20)
	.align		4
.L_20:
        /*007c*/ 	.word	index@(_Z16avgpool_backwardPKfPfiiiii)
        /*0080*/ 	.word	0x00000000


	//----- nvinfo : EIATTR_MIN_STACK_SIZE
	.align		4
.L_21:
        /*0084*/ 	.byte	0x04, 0x12
        /*0086*/ 	.short	(.L_23 - .L_22)
	.align		4
.L_22:
        /*0088*/ 	.word	index@(_Z15avgpool_forwardPKfPfiiiii)
        /*008c*/ 	.word	0x00000000


	//----- nvinfo : EIATTR_MIN_STACK_SIZE
	.align		4
.L_23:
        /*0090*/ 	.byte	0x04, 0x12
        /*0092*/ 	.short	(.L_25 - .L_24)
	.align		4
.L_24:
        /*0094*/ 	.word	index@(_Z16maxpool_backwardPKfPKiPfi)
        /*0098*/ 	.word	0x00000000


	//----- nvinfo : EIATTR_MIN_STACK_SIZE
	.align		4
.L_25:
        /*009c*/ 	.byte	0x04, 0x12
        /*009e*/ 	.short	(.L_27 - .L_26)
	.align		4
.L_26:
        /*00a0*/ 	.word	index@(_Z15maxpool_forwardPKfPfPiiiiii)
        /*00a4*/ 	.word	0x00000000
.L_27:


//--------------------- .nv.compat                --------------------------
	.section	.nv.compat,"",@"SHT_CUDA_COMPAT_INFO"
	.align	4
        /*0000*/ 	.byte	0x02, 0x09, 0x00, 0x00, 0x02, 0x02, 0x01, 0x00, 0x02, 0x05, 0x05, 0x00, 0x03, 0x07, 0x01, 0x01
        /*0010*/ 	.byte	0x02, 0x03, 0x00, 0x00, 0x02, 0x06, 0x01, 0x00, 0x04, 0x0b, 0x08, 0x00, 0x01, 0x00, 0x00, 0x00
        /*0020*/ 	.byte	0x00, 0x00, 0x00, 0x00


//--------------------- .nv.info._Z16avgpool_backwardPKfPfiiiii --------------------------
	.section	.nv.info._Z16avgpool_backwardPKfPfiiiii,"",@"SHT_CUDA_INFO"
	.sectionflags	@""
	.align	4


	//----- nvinfo : EIATTR_CUDA_API_VERSION
	.align		4
        /*0000*/ 	.byte	0x04, 0x37
        /*0002*/ 	.short	(.L_29 - .L_28)
.L_28:
        /*0004*/ 	.word	0x00000082


	//----- nvinfo : EIATTR_KPARAM_INFO
	.align		4
.L_29:
        /*0008*/ 	.byte	0x04, 0x17
        /*000a*/ 	.short	(.L_31 - .L_30)
.L_30:
        /*000c*/ 	.word	0x00000000
        /*0010*/ 	.short	0x0006
        /*0012*/ 	.short	0x0020
        /*0014*/ 	.byte	0x00, 0xf0, 0x11, 0x00


	//----- nvinfo : EIATTR_KPARAM_INFO
	.align		4
.L_31:
        /*0018*/ 	.byte	0x04, 0x17
        /*001a*/ 	.short	(.L_33 - .L_32)
.L_32:
        /*001c*/ 	.word	0x00000000
        /*0020*/ 	.short	0x0005
        /*0022*/ 	.short	0x001c
        /*0024*/ 	.byte	0x00, 0xf0, 0x11, 0x00


	//----- nvinfo : EIATTR_KPARAM_INFO
	.align		4
.L_33:
        /*0028*/ 	.byte	0x04, 0x17
        /*002a*/ 	.short	(.L_35 - .L_34)
.L_34:
        /*002c*/ 	.word	0x00000000
        /*0030*/ 	.short	0x0004
        /*0032*/ 	.short	0x0018
        /*0034*/ 	.byte	0x00, 0xf0, 0x11, 0x00


	//----- nvinfo : EIATTR_KPARAM_INFO
	.align		4
.L_35:
        /*0038*/ 	.byte	0x04, 0x17
        /*003a*/ 	.short	(.L_37 - .L_36)
.L_36:
        /*003c*/ 	.word	0x00000000
        /*0040*/ 	.short	0x0003
        /*0042*/ 	.short	0x0014
        /*0044*/ 	.byte	0x00, 0xf0, 0x11, 0x00


	//----- nvinfo : EIATTR_KPARAM_INFO
	.align		4
.L_37:
        /*0048*/ 	.byte	0x04, 0x17
        /*004a*/ 	.short	(.L_39 - .L_38)
.L_38:
        /*004c*/ 	.word	0x00000000
        /*0050*/ 	.short	0x0002
        /*0052*/ 	.short	0x0010
        /*0054*/ 	.byte	0x00, 0xf0, 0x11, 0x00


	//----- nvinfo : EIATTR_KPARAM_INFO
	.align		4
.L_39:
        /*0058*/ 	.byte	0x04, 0x17
        /*005a*/ 	.short	(.L_41 - .L_40)
.L_40:
        /*005c*/ 	.word	0x00000000
        /*0060*/ 	.short	0x0001
        /*0062*/ 	.short	0x0008
        /*0064*/ 	.byte	0x00, 0xf5, 0x21, 0x00


	//----- nvinfo : EIATTR_KPARAM_INFO
	.align		4
.L_41:
        /*0068*/ 	.byte	0x04, 0x17
        /*006a*/ 	.short	(.L_43 - .L_42)
.L_42:
        /*006c*/ 	.word	0x00000000
        /*0070*/ 	.short	0x0000
        /*0072*/ 	.short	0x0000
        /*0074*/ 	.byte	0x00, 0xf5, 0x21, 0x00


	//----- nvinfo : EIATTR_SPARSE_MMA_MASK
	.align		4
.L_43:
        /*0078*/ 	.byte	0x03, 0x50
        /*007a*/ 	.short	0x0000


	//----- nvinfo : EIATTR_MAXREG_COUNT
	.align		4
        /*007c*/ 	.byte	0x03, 0x1b
        /*007e*/ 	.short	0x00ff


	//----- nvinfo : EIATTR_MERCURY_ISA_VERSION
	.align		4
        /*0080*/ 	.byte	0x03, 0x5f
        /*0082*/ 	.short	0x0101


	//----- nvinfo : EIATTR_VRC_CTA_INIT_COUNT
	.align		4
        /*0084*/ 	.byte	0x02, 0x4a
	.zero		1
	.zero		1


	//----- nvinfo : EIATTR_EXIT_INSTR_OFFSETS
	.align		4
        /*0088*/ 	.byte	0x04, 0x1c
        /*008a*/ 	.short	(.L_45 - .L_44)


	//   ....[0]....
.L_44:
        /*008c*/ 	.word	0x00000380


	//   ....[1]....
        /*0090*/ 	.word	0x00000500


	//   ....[2]....
        /*0094*/ 	.word	0x00000530


	//   ....[3]....
        /*0098*/ 	.word	0x00000ba0


	//----- nvinfo : EIATTR_CRS_STACK_SIZE
	.align		4
.L_45:
        /*009c*/ 	.byte	0x04, 0x1e
        /*009e*/ 	.short	(.L_47 - .L_46)
.L_46:
        /*00a0*/ 	.word	0x00000000


	//----- nvinfo : EIATTR_CBANK_PARAM_SIZE
	.align		4
.L_47:
        /*00a4*/ 	.byte	0x03, 0x19
        /*00a6*/ 	.short	0x0024


	//----- nvinfo : EIATTR_PARAM_CBANK
	.align		4
        /*00a8*/ 	.byte	0x04, 0x0a
        /*00aa*/ 	.short	(.L_49 - .L_48)
	.align		4
.L_48:
        /*00ac*/ 	.word	index@(.nv.constant0._Z16avgpool_backwardPKfPfiiiii)
        /*00b0*/ 	.short	0x0380
        /*00b2*/ 	.short	0x0024


	//----- nvinfo : EIATTR_SW_WAR
	.align		4
.L_49:
        /*00b4*/ 	.byte	0x04, 0x36
        /*00b6*/ 	.short	(.L_51 - .L_50)
.L_50:
        /*00b8*/ 	.word	0x00000008
.L_51:


//--------------------- .nv.info._Z15avgpool_forwardPKfPfiiiii --------------------------
	.section	.nv.info._Z15avgpool_forwardPKfPfiiiii,"",@"SHT_CUDA_INFO"
	.sectionflags	@""
	.align	4


	//----- nvinfo : EIATTR_CUDA_API_VERSION
	.align		4
        /*0000*/ 	.byte	0x04, 0x37
        /*0002*/ 	.short	(.L_53 - .L_52)
.L_52:
        /*0004*/ 	.word	0x00000082


	//----- nvinfo : EIATTR_KPARAM_INFO
	.align		4
.L_53:
        /*0008*/ 	.byte	0x04, 0x17
        /*000a*/ 	.short	(.L_55 - .L_54)
.L_54:
        /*000c*/ 	.word	0x00000000
        /*0010*/ 	.short	0x0006
        /*0012*/ 	.short	0x0020
        /*0014*/ 	.byte	0x00, 0xf0, 0x11, 0x00


	//----- nvinfo : EIATTR_KPARAM_INFO
	.align		4
.L_55:
        /*0018*/ 	.byte	0x04, 0x17
        /*001a*/ 	.short	(.L_57 - .L_56)
.L_56:
        /*001c*/ 	.word	0x00000000
        /*0020*/ 	.short	0x0005
        /*0022*/ 	.short	0x001c
        /*0024*/ 	.byte	0x00, 0xf0, 0x11, 0x00


	//----- nvinfo : EIATTR_KPARAM_INFO
	.align		4
.L_57:
        /*0028*/ 	.byte	0x04, 0x17
        /*002a*/ 	.short	(.L_59 - .L_58)
.L_58:
        /*002c*/ 	.word	0x00000000
        /*0030*/ 	.short	0x0004
        /*0032*/ 	.short	0x0018
        /*0034*/ 	.byte	0x00, 0xf0, 0x11, 0x00


	//----- nvinfo : EIATTR_KPARAM_INFO
	.align		4
.L_59:
        /*0038*/ 	.byte	0x04, 0x17
        /*003a*/ 	.short	(.L_61 - .L_60)
.L_60:
        /*003c*/ 	.word	0x00000000
        /*0040*/ 	.short	0x0003
        /*0042*/ 	.short	0x0014
        /*0044*/ 	.byte	0x00, 0xf0, 0x11, 0x00


	//----- nvinfo : EIATTR_KPARAM_INFO
	.align		4
.L_61:
        /*0048*/ 	.byte	0x04, 0x17
        /*004a*/ 	.short	(.L_63 - .L_62)
.L_62:
        /*004c*/ 	.word	0x00000000
        /*0050*/ 	.short	0x0002
        /*0052*/ 	.short	0x0010
        /*0054*/ 	.byte	0x00, 0xf0, 0x11, 0x00


	//----- nvinfo : EIATTR_KPARAM_INFO
	.align		4
.L_63:
        /*0058*/ 	.byte	0x04, 0x17
        /*005a*/ 	.short	(.L_65 - .L_64)
.L_64:
        /*005c*/ 	.word	0x00000000
        /*0060*/ 	.short	0x0001
        /*0062*/ 	.short	0x0008
        /*0064*/ 	.byte	0x00, 0xf5, 0x21, 0x00


	//----- nvinfo : EIATTR_KPARAM_INFO
	.align		4
.L_65:
        /*0068*/ 	.byte	0x04, 0x17
        /*006a*/ 	.short	(.L_67 - .L_66)
.L_66:
        /*006c*/ 	.word	0x00000000
        /*0070*/ 	.short	0x0000
        /*0072*/ 	.short	0x0000
        /*0074*/ 	.byte	0x00, 0xf5, 0x21, 0x00


	//----- nvinfo : EIATTR_SPARSE_MMA_MASK
	.align		4
.L_67:
        /*0078*/ 	.byte	0x03, 0x50
        /*007a*/ 	.short	0x0000


	//----- nvinfo : EIATTR_MAXREG_COUNT
	.align		4
        /*007c*/ 	.byte	0x03, 0x1b
        /*007e*/ 	.short	0x00ff


	//----- nvinfo : EIATTR_MERCURY_ISA_VERSION
	.align		4
        /*0080*/ 	.byte	0x03, 0x5f
        /*0082*/ 	.short	0x0101


	//----- nvinfo : EIATTR_VRC_CTA_INIT_COUNT
	.align		4
        /*0084*/ 	.byte	0x02, 0x4a
	.zero		1
	.zero		1


	//----- nvinfo : EIATTR_EXIT_INSTR_OFFSETS
	.align		4
        /*0088*/ 	.byte	0x04, 0x1c
        /*008a*/ 	.short	(.L_69 - .L_68)


	//   ....[0]....
.L_68:
        /*008c*/ 	.word	0x000003a0


	//   ....[1]....
        /*0090*/ 	.word	0x00000cd0


	//----- nvinfo : EIATTR_CRS_STACK_SIZE
	.align		4
.L_69:
        /*0094*/ 	.byte	0x04, 0x1e
        /*0096*/ 	.short	(.L_71 - .L_70)
.L_70:
        /*0098*/ 	.word	0x00000000


	//----- nvinfo : EIATTR_CBANK_PARAM_SIZE
	.align		4
.L_71:
        /*009c*/ 	.byte	0x03, 0x19
        /*009e*/ 	.short	0x0024


	//----- nvinfo : EIATTR_PARAM_CBANK
	.align		4
        /*00a0*/ 	.byte	0x04, 0x0a
        /*00a2*/ 	.short	(.L_73 - .L_72)
	.align		4
.L_72:
        /*00a4*/ 	.word	index@(.nv.constant0._Z15avgpool_forwardPKfPfiiiii)
        /*00a8*/ 	.short	0x0380
        /*00aa*/ 	.short	0x0024


	//----- nvinfo : EIATTR_SW_WAR
	.align		4
.L_73:
        /*00ac*/ 	.byte	0x04, 0x36
        /*00ae*/ 	.short	(.L_75 - .L_74)
.L_74:
        /*00b0*/ 	.word	0x00000008
.L_75:


//--------------------- .nv.info._Z16maxpool_backwardPKfPKiPfi --------------------------
	.section	.nv.info._Z16maxpool_backwardPKfPKiPfi,"",@"SHT_CUDA_INFO"
	.sectionflags	@""
	.align	4


	//----- nvinfo : EIATTR_CUDA_API_VERSION
	.align		4
        /*0000*/ 	.byte	0x04, 0x37
        /*0002*/ 	.short	(.L_77 - .L_76)
.L_76:
        /*0004*/ 	.word	0x00000082


	//----- nvinfo : EIATTR_KPARAM_INFO
	.align		4
.L_77:
        /*0008*/ 	.byte	0x04, 0x17
        /*000a*/ 	.short	(.L_79 - .L_78)
.L_78:
        /*000c*/ 	.word	0x00000000
        /*0010*/ 	.short	0x0003
        /*0012*/ 	.short	0x0018
        /*0014*/ 	.byte	0x00, 0xf0, 0x11, 0x00


	//----- nvinfo : EIATTR_KPARAM_INFO
	.align		4
.L_79:
        /*0018*/ 	.byte	0x04, 0x17
        /*001a*/ 	.short	(.L_81 - .L_80)
.L_80:
        /*001c*/ 	.word	0x00000000
        /*0020*/ 	.short	0x0002
        /*0022*/ 	.short	0x0010
        /*0024*/ 	.byte	0x00, 0xf5, 0x21, 0x00


	//----- nvinfo : EIATTR_KPARAM_INFO
	.align		4
.L_81:
        /*0028*/ 	.byte	0x04, 0x17
        /*002a*/ 	.short	(.L_83 - .L_82)
.L_82:
        /*002c*/ 	.word	0x00000000
        /*0030*/ 	.short	0x0001
        /*0032*/ 	.short	0x0008
        /*0034*/ 	.byte	0x00, 0xf5, 0x21, 0x00


	//----- nvinfo : EIATTR_KPARAM_INFO
	.align		4
.L_83:
        /*0038*/ 	.byte	0x04, 0x17
        /*003a*/ 	.short	(.L_85 - .L_84)
.L_84:
        /*003c*/ 	.word	0x00000000
        /*0040*/ 	.short	0x0000
        /*0042*/ 	.short	0x0000
        /*0044*/ 	.byte	0x00, 0xf5, 0x21, 0x00


	//----- nvinfo : EIATTR_SPARSE_MMA_MASK
	.align		4
.L_85:
        /*0048*/ 	.byte	0x03, 0x50
        /*004a*/ 	.short	0x0000


	//----- nvinfo : EIATTR_MAXREG_COUNT
	.align		4
        /*004c*/ 	.byte	0x03, 0x1b
        /*004e*/ 	.short	0x00ff


	//----- nvinfo : EIATTR_MERCURY_ISA_VERSION
	.align		4
        /*0050*/ 	.byte	0x03, 0x5f
        /*0052*/ 	.short	0x0101


	//----- nvinfo : EIATTR_VRC_CTA_INIT_COUNT
	.align		4
        /*0054*/ 	.byte	0x02, 0x4a
	.zero		1
	.zero		1


	//----- nvinfo : EIATTR_EXIT_INSTR_OFFSETS
	.align		4
        /*0058*/ 	.byte	0x04, 0x1c
        /*005a*/ 	.short	(.L_87 - .L_86)


	//   ....[0]....
.L_86:
        /*005c*/ 	.word	0x00000070


	//   ....[1]....
        /*0060*/ 	.word	0x00000120


	//----- nvinfo : EIATTR_CBANK_PARAM_SIZE
	.align		4
.L_87:
        /*0064*/ 	.byte	0x03, 0x19
        /*0066*/ 	.short	0x001c


	//----- nvinfo : EIATTR_PARAM_CBANK
	.align		4
        /*0068*/ 	.byte	0x04, 0x0a
        /*006a*/ 	.short	(.L_89 - .L_88)
	.align		4
.L_88:
        /*006c*/ 	.word	index@(.nv.constant0._Z16maxpool_backwardPKfPKiPfi)
        /*0070*/ 	.short	0x0380
        /*0072*/ 	.short	0x001c


	//----- nvinfo : EIATTR_SW_WAR
	.align		4
.L_89:
        /*0074*/ 	.byte	0x04, 0x36
        /*0076*/ 	.short	(.L_91 - .L_90)
.L_90:
        /*0078*/ 	.word	0x00000008
.L_91:


//--------------------- .nv.info._Z15maxpool_forwardPKfPfPiiiiii --------------------------
	.section	.nv.info._Z15maxpool_forwardPKfPfPiiiiii,"",@"SHT_CUDA_INFO"
	.sectionflags	@""
	.align	4


	//----- nvinfo : EIATTR_CUDA_API_VERSION
	.align		4
        /*0000*/ 	.byte	0x04, 0x37
        /*0002*/ 	.short	(.L_93 - .L_92)
.L_92:
        /*0004*/ 	.word	0x00000082


	//----- nvinfo : EIATTR_KPARAM_INFO
	.align		4
.L_93:
        /*0008*/ 	.byte	0x04, 0x17
        /*000a*/ 	.short	(.L_95 - .L_94)
.L_94:
        /*000c*/ 	.word	0x00000000
        /*0010*/ 	.short	0x0007
        /*0012*/ 	.short	0x0028
        /*0014*/ 	.byte	0x00, 0xf0, 0x11, 0x00


	//----- nvinfo : EIATTR_KPARAM_INFO
	.align		4
.L_95:
        /*0018*/ 	.byte	0x04, 0x17
        /*001a*/ 	.short	(.L_97 - .L_96)
.L_96:
        /*001c*/ 	.word	0x00000000
        /*0020*/ 	.short	0x0006
        /*0022*/ 	.short	0x0024
        /*0024*/ 	.byte	0x00, 0xf0, 0x11, 0x00


	//----- nvinfo : EIATTR_KPARAM_INFO
	.align		4
.L_97:
        /*0028*/ 	.byte	0x04, 0x17
        /*002a*/ 	.short	(.L_99 - .L_98)
.L_98:
        /*002c*/ 	.word	0x00000000
        /*0030*/ 	.short	0x0005
        /*0032*/ 	.short	0x0020
        /*0034*/ 	.byte	0x00, 0xf0, 0x11, 0x00


	//----- nvinfo : EIATTR_KPARAM_INFO
	.align		4
.L_99:
        /*0038*/ 	.byte	0x04, 0x17
        /*003a*/ 	.short	(.L_101 - .L_100)
.L_100:
        /*003c*/ 	.word	0x00000000
        /*0040*/ 	.short	0x0004
        /*0042*/ 	.short	0x001c
        /*0044*/ 	.byte	0x00, 0xf0, 0x11, 0x00


	//----- nvinfo : EIATTR_KPARAM_INFO
	.align		4
.L_101:
        /*0048*/ 	.byte	0x04, 0x17
        /*004a*/ 	.short	(.L_103 - .L_102)
.L_102:
        /*004c*/ 	.word	0x00000000
        /*0050*/ 	.short	0x0003
        /*0052*/ 	.short	0x0018
        /*0054*/ 	.byte	0x00, 0xf0, 0x11, 0x00


	//----- nvinfo : EIATTR_KPARAM_INFO
	.align		4
.L_103:
        /*0058*/ 	.byte	0x04, 0x17
        /*005a*/ 	.short	(.L_105 - .L_104)
.L_104:
        /*005c*/ 	.word	0x00000000
        /*0060*/ 	.short	0x0002
        /*0062*/ 	.short	0x0010
        /*0064*/ 	.byte	0x00, 0xf5, 0x21, 0x00


	//----- nvinfo : EIATTR_KPARAM_INFO
	.align		4
.L_105:
        /*0068*/ 	.byte	0x04, 0x17
        /*006a*/ 	.short	(.L_107 - .L_106)
.L_106:
        /*006c*/ 	.word	0x00000000
        /*0070*/ 	.short	0x0001
        /*0072*/ 	.short	0x0008
        /*0074*/ 	.byte	0x00, 0xf5, 0x21, 0x00


	//----- nvinfo : EIATTR_KPARAM_INFO
	.align		4
.L_107:
        /*0078*/ 	.byte	0x04, 0x17
        /*007a*/ 	.short	(.L_109 - .L_108)
.L_108:
        /*007c*/ 	.word	0x00000000
        /*0080*/ 	.short	0x0000
        /*0082*/ 	.short	0x0000
        /*0084*/ 	.byte	0x00, 0xf5, 0x21, 0x00


	//----- nvinfo : EIATTR_SPARSE_MMA_MASK
	.align		4
.L_109:
        /*0088*/ 	.byte	0x03, 0x50
        /*008a*/ 	.short	0x0000


	//----- nvinfo : EIATTR_MAXREG_COUNT
	.align		4
        /*008c*/ 	.byte	0x03, 0x1b
        /*008e*/ 	.short	0x00ff


	//----- nvinfo : EIATTR_MERCURY_ISA_VERSION
	.align		4
        /*0090*/ 	.byte	0x03, 0x5f
        /*0092*/ 	.short	0x0101


	//----- nvinfo : EIATTR_VRC_CTA_INIT_COUNT
	.align		4
        /*0094*/ 	.byte	0x02, 0x4a
	.zero		1
	.zero		1


	//----- nvinfo : EIATTR_EXIT_INSTR_OFFSETS
	.align		4
        /*0098*/ 	.byte	0x04, 0x1c
        /*009a*/ 	.short	(.L_111 - .L_110)


	//   ....[0]....
.L_110:
        /*009c*/ 	.word	0x000003a0


	//   ....[1]....
        /*00a0*/ 	.word	0x00000fc0


	//----- nvinfo : EIATTR_CBANK_PARAM_SIZE
	.align		4
.L_111:
        /*00a4*/ 	.byte	0x03, 0x19
        /*00a6*/ 	.short	0x002c


	//----- nvinfo : EIATTR_PARAM_CBANK
	.align		4
        /*00a8*/ 	.byte	0x04, 0x0a
        /*00aa*/ 	.short	(.L_113 - .L_112)
	.align		4
.L_112:
        /*00ac*/ 	.word	index@(.nv.constant0._Z15maxpool_forwardPKfPfPiiiiii)
        /*00b0*/ 	.short	0x0380
        /*00b2*/ 	.short	0x002c


	//----- nvinfo : EIATTR_SW_WAR
	.align		4
.L_113:
        /*00b4*/ 	.byte	0x04, 0x36
        /*00b6*/ 	.short	(.L_115 - .L_114)
.L_114:
        /*00b8*/ 	.word	0x00000008
.L_115:


//--------------------- .nv.callgraph             --------------------------
	.section	.nv.callgraph,"",@"SHT_CUDA_CALLGRAPH"
	.align	4
	.sectionentsize	8
	.align		4
        /*0000*/ 	.word	0x00000000
	.align		4
        /*0004*/ 	.word	0xffffffff
	.align		4
        /*0008*/ 	.word	0x00000000
	.align		4
        /*000c*/ 	.word	0xfffffffe
	.align		4
        /*0010*/ 	.word	0x00000000
	.align		4
        /*0014*/ 	.word	0xfffffffd
	.align		4
        /*0018*/ 	.word	0x00000000
	.align		4
        /*001c*/ 	.word	0xfffffffc


//--------------------- .text._Z16avgpool_backwardPKfPfiiiii --------------------------
	.section	.text._Z16avgpool_backwardPKfPfiiiii,"ax",@progbits
	.align	128
        .global         _Z16avgpool_backwardPKfPfiiiii
        .type           _Z16avgpool_backwardPKfPfiiiii,@function
        .size           _Z16avgpool_backwardPKfPfiiiii,(.L_x_51 - _Z16avgpool_backwardPKfPfiiiii)
        .other          _Z16avgpool_backwardPKfPfiiiii,@"STO_CUDA_ENTRY STV_DEFAULT"
_Z16avgpool_backwardPKfPfiiiii:
.text._Z16avgpool_backwardPKfPfiiiii:
[----:B------:R-:W-:Y:S08]  /*0000*/  LDC R1, c[0x0][0x37c] ;  /* 0x0000df00ff017b82 */ /* 0x000ff00000000800 */
[----:B------:R-:W0:Y:S01]  /*0010*/  LDC R0, c[0x0][0x3a0] ;  /* 0x0000e800ff007b82 */ /* 0x000e220000000800 */
[----:B------:R-:W1:Y:S01]  /*0020*/  LDCU UR4, c[0x0][0x390] ;  /* 0x00007200ff0477ac */ /* 0x000e620008000800 */
[----:B------:R-:W2:Y:S06]  /*0030*/  S2R R13, SR_TID.Y ;  /* 0x00000000000d7919 */ /* 0x000eac0000002200 */
[----:B------:R-:W3:Y:S08]  /*0040*/  LDC R8, c[0x0][0x394] ;  /* 0x0000e500ff087b82 */ /* 0x000ef00000000800 */
[----:B------:R-:W3:Y:S01]  /*0050*/  LDC R3, c[0x0][0x39c] ;  /* 0x0000e700ff037b82 */ /* 0x000ee20000000800 */
[----:B0-----:R-:W-:-:S07]  /*0060*/  IABS R15, R0 ;  /* 0x00000000000f7213 */ /* 0x001fce0000000000 */
[----:B------:R-:W1:Y:S01]  /*0070*/  LDC R6, c[0x0][0x398] ;  /* 0x0000e600ff067b82 */ /* 0x000e620000000800 */
[----:B------:R-:W0:Y:S07]  /*0080*/  I2F.RP R2, R15 ;  /* 0x0000000f00027306 */ /* 0x000e2e0000209400 */
[----:B------:R-:W-:Y:S01]  /*0090*/  S2UR UR5, SR_CTAID.Y ;  /* 0x00000000000579c3 */ /* 0x000fe20000002600 */
[----:B---3--:R-:W-:Y:S01]  /*00a0*/  IMAD.IADD R9, R8, 0x1, -R3 ;  /* 0x0000000108097824 */ /* 0x008fe200078e0a03 */
[----:B0-----:R-:W0:Y:S04]  /*00b0*/  MUFU.RCP R2, R2 ;  /* 0x0000000200027308 */ /* 0x001e280000001000 */
[----:B------:R-:W-:-:S02]  /*00c0*/  IABS R8, R9 ;  /* 0x0000000900087213 */ /* 0x000fc40000000000 */
[-C--:B------:R-:W-:Y:S02]  /*00d0*/  LOP3.LUT R9, R9, R0.reuse, RZ, 0x3c, !PT ;  /* 0x0000000009097212 */ /* 0x080fe400078e3cff */
[----:B-1----:R-:W-:Y:S01]  /*00e0*/  IADD3 R7, PT, PT, -R6, UR4, RZ ;  /* 0x0000000406077c10 */ /* 0x002fe2000fffe1ff */
[----:B------:R-:W1:Y:S01]  /*00f0*/  S2UR UR4, SR_CTAID.X ;  /* 0x00000000000479c3 */ /* 0x000e620000002500 */
[----:B------:R-:W-:Y:S01]  /*0100*/  ISETP.GE.AND P1, PT, R9, RZ, PT ;  /* 0x000000ff0900720c */ /* 0x000fe20003f26270 */
[----:B0-----:R-:W-:Y:S01]  /*0110*/  VIADD R4, R2, 0xffffffe ;  /* 0x0ffffffe02047836 */ /* 0x001fe20000000000 */
[----:B------:R-:W-:Y:S02]  /*0120*/  IABS R2, R7 ;  /* 0x0000000700027213 */ /* 0x000fe40000000000 */
[----:B------:R-:W-:Y:S01]  /*0130*/  LOP3.LUT R7, R7, R0, RZ, 0x3c, !PT ;  /* 0x0000000007077212 */ /* 0x000fe200078e3cff */
[----:B------:R0:W3:Y:S02]  /*0140*/  F2I.FTZ.U32.TRUNC.NTZ R5, R4 ;  /* 0x0000000400057305 */ /* 0x0000e4000021f000 */
[----:B0-----:R-:W-:-:S02]  /*0150*/  IMAD.MOV.U32 R4, RZ, RZ, RZ ;  /* 0x000000ffff047224 */ /* 0x001fc400078e00ff */
[----:B---3--:R-:W-:-:S04]  /*0160*/  IMAD.MOV R10, RZ, RZ, -R5 ;  /* 0x000000ffff0a7224 */ /* 0x008fc800078e0a05 */
[----:B------:R-:W-:-:S04]  /*0170*/  IMAD R11, R10, R15, RZ ;  /* 0x0000000f0a0b7224 */ /* 0x000fc800078e02ff */
[----:B------:R-:W-:-:S06]  /*0180*/  IMAD.HI.U32 R5, R5, R11, R4 ;  /* 0x0000000b05057227 */ /* 0x000fcc00078e0004 */
[----:B------:R-:W-:-:S04]  /*0190*/  IMAD.HI.U32 R4, R5, R8, RZ ;  /* 0x0000000805047227 */ /* 0x000fc800078e00ff */
[----:B------:R-:W-:Y:S02]  /*01a0*/  IMAD.MOV R11, RZ, RZ, -R4 ;  /* 0x000000ffff0b7224 */ /* 0x000fe400078e0a04 */
[----:B------:R-:W-:-:S04]  /*01b0*/  IMAD.HI.U32 R5, R5, R2, RZ ;  /* 0x0000000205057227 */ /* 0x000fc800078e00ff */
[C---:B------:R-:W-:Y:S02]  /*01c0*/  IMAD R8, R15.reuse, R11, R8 ;  /* 0x0000000b0f087224 */ /* 0x040fe400078e0208 */
[----:B------:R-:W-:Y:S01]  /*01d0*/  IMAD.MOV R10, RZ, RZ, -R5 ;  /* 0x000000ffff0a7224 */ /* 0x000fe200078e0a05 */
[----:B------:R-:W1:Y:S02]  /*01e0*/  S2R R11, SR_TID.X ;  /* 0x00000000000b7919 */ /* 0x000e640000002100 */
[C---:B------:R-:W-:Y:S01]  /*01f0*/  ISETP.GT.U32.AND P0, PT, R15.reuse, R8, PT ;  /* 0x000000080f00720c */ /* 0x040fe20003f04070 */
[C---:B------:R-:W-:Y:S02]  /*0200*/  IMAD R2, R15.reuse, R10, R2 ;  /* 0x0000000a0f027224 */ /* 0x040fe400078e0202 */
[----:B------:R-:W1:Y:S03]  /*0210*/  LDC R10, c[0x0][0x360] ;  /* 0x0000d800ff0a7b82 */ /* 0x000e660000000800 */
[----:B------:R-:W-:-:S07]  /*0220*/  ISETP.GT.U32.AND P2, PT, R15, R2, PT ;  /* 0x000000020f00720c */ /* 0x000fce0003f44070 */
[-C--:B------:R-:W-:Y:S01]  /*0230*/  @!P0 IADD3 R8, PT, PT, R8, -R15.reuse, RZ ;  /* 0x8000000f08088210 */ /* 0x080fe20007ffe0ff */
[----:B------:R-:W-:Y:S01]  /*0240*/  @!P0 VIADD R4, R4, 0x1 ;  /* 0x0000000104048836 */ /* 0x000fe20000000000 */
[----:B------:R-:W-:Y:S02]  /*0250*/  ISETP.GE.AND P0, PT, R7, RZ, PT ;  /* 0x000000ff0700720c */ /* 0x000fe40003f06270 */
[-C--:B------:R-:W-:Y:S02]  /*0260*/  ISETP.GE.U32.AND P3, PT, R8, R15.reuse, PT ;  /* 0x0000000f0800720c */ /* 0x080fe40003f66070 */
[----:B------:R-:W-:Y:S02]  /*0270*/  @!P2 IMAD.IADD R2, R2, 0x1, -R15 ;  /* 0x000000010202a824 */ /* 0x000fe400078e0a0f */
[----:B------:R-:W-:Y:S01]  /*0280*/  @!P2 VIADD R5, R5, 0x1 ;  /* 0x000000010505a836 */ /* 0x000fe20000000000 */
[----:B------:R-:W-:Y:S02]  /*0290*/  ISETP.NE.AND P2, PT, R0, RZ, PT ;  /* 0x000000ff0000720c */ /* 0x000fe40003f45270 */
[----:B------:R-:W-:-:S02]  /*02a0*/  ISETP.GE.U32.AND P4, PT, R2, R15, PT ;  /* 0x0000000f0200720c */ /* 0x000fc40003f86070 */
[----:B------:R-:W2:Y:S01]  /*02b0*/  LDC R2, c[0x0][0x364] ;  /* 0x0000d900ff027b82 */ /* 0x000ea20000000800 */
[----:B------:R-:W-:-:S03]  /*02c0*/  LOP3.LUT R0, RZ, R0, RZ, 0x33, !PT ;  /* 0x00000000ff007212 */ /* 0x000fc600078e33ff */
[----:B------:R-:W-:-:S05]  /*02d0*/  @P3 VIADD R4, R4, 0x1 ;  /* 0x0000000104043836 */ /* 0x000fca0000000000 */
[----:B------:R-:W-:Y:S01]  /*02e0*/  MOV R7, R4 ;  /* 0x0000000400077202 */ /* 0x000fe20000000f00 */
[----:B-1----:R-:W-:Y:S02]  /*02f0*/  IMAD R4, R10, UR4, R11 ;  /* 0x000000040a047c24 */ /* 0x002fe4000f8e020b */
[----:B------:R-:W-:Y:S02]  /*0300*/  @P4 VIADD R5, R5, 0x1 ;  /* 0x0000000105054836 */ /* 0x000fe40000000000 */
[----:B------:R-:W-:Y:S02]  /*0310*/  @!P1 IMAD.MOV R7, RZ, RZ, -R7 ;  /* 0x000000ffff079224 */ /* 0x000fe400078e0a07 */
[----:B------:R-:W-:-:S03]  /*0320*/  @!P0 IMAD.MOV R5, RZ, RZ, -R5 ;  /* 0x000000ffff058224 */ /* 0x000fc600078e0a05 */
[C---:B------:R-:W-:Y:S02]  /*0330*/  SEL R7, R0.reuse, R7, !P2 ;  /* 0x0000000700077207 */ /* 0x040fe40005000000 */
[----:B------:R-:W-:Y:S02]  /*0340*/  SEL R5, R0, R5, !P2 ;  /* 0x0000000500057207 */ /* 0x000fe40005000000 */
[----:B------:R-:W-:Y:S01]  /*0350*/  ISETP.GT.AND P0, PT, R4, R7, PT ;  /* 0x000000070400720c */ /* 0x000fe20003f04270 */
[----:B--2---:R-:W-:-:S05]  /*0360*/  IMAD R2, R2, UR5, R13 ;  /* 0x0000000502027c24 */ /* 0x004fca000f8e020d */
[----:B------:R-:W-:-:S13]  /*0370*/  ISETP.GT.OR P0, PT, R2, R5, P0 ;  /* 0x000000050200720c */ /* 0x000fda0000704670 */
[----:B------:R-:W-:Y:S05]  /*0380*/  @P0 EXIT ;  /* 0x000000000000094d */ /* 0x000fea0003800000 */
[----:B------:R-:W0:Y:S01]  /*0390*/  LDC.64 R8, c[0x0][0x380] ;  /* 0x0000e000ff087b82 */ /* 0x000e220000000a00 */
[----:B------:R-:W1:Y:S01]  /*03a0*/  LDCU.64 UR6, c[0x0][0x358] ;  /* 0x00006b00ff0677ac */ /* 0x000e620008000a00 */
[----:B------:R-:W-:-:S04]  /*03b0*/  IMAD R5, R7, R2, R2 ;  /* 0x0000000207057224 */ /* 0x000fc800078e0202 */
[----:B------:R-:W-:-:S04]  /*03c0*/  IMAD.IADD R5, R4, 0x1, R5 ;  /* 0x0000000104057824 */ /* 0x000fc800078e0205 */
[----:B0-----:R-:W-:-:S05]  /*03d0*/  IMAD.WIDE R8, R5, 0x4, R8 ;  /* 0x0000000405087825 */ /* 0x001fca00078e0208 */
[----:B-1----:R-:W2:Y:S01]  /*03e0*/  LDG.E R0, desc[UR6][R8.64] ;  /* 0x0000000608007981 */ /* 0x002ea2000c1e1900 */
[----:B------:R-:W-:Y:S01]  /*03f0*/  IMAD R3, R6, R3, RZ ;  /* 0x0000000306037224 */ /* 0x000fe200078e02ff */
[----:B------:R-:W-:Y:S04]  /*0400*/  BSSY.RECONVERGENT B0, `(.L_x_0) ;  /* 0x000000d000007945 */ /* 0x000fe80003800200 */
[----:B------:R-:W-:-:S04]  /*0410*/  I2FP.F32.S32 R5, R3 ;  /* 0x0000000300057245 */ /* 0x000fc80000201400 */
[----:B------:R-:W0:Y:S02]  /*0420*/  MUFU.RCP R6, R5 ;  /* 0x0000000500067308 */ /* 0x000e240000001000 */
[----:B0-----:R-:W-:-:S04]  /*0430*/  FFMA R3, -R5, R6, 1 ;  /* 0x3f80000005037423 */ /* 0x001fc80000000106 */
[----:B------:R-:W-:Y:S02]  /*0440*/  FFMA R3, R6, R3, R6 ;  /* 0x0000000306037223 */ /* 0x000fe40000000006 */
[----:B--2---:R-:W0:Y:S02]  /*0450*/  FCHK P0, R0, R5 ;  /* 0x0000000500007302 */ /* 0x004e240000000000 */
[----:B------:R-:W-:-:S04]  /*0460*/  FFMA R6, R0, R3, RZ ;  /* 0x0000000300067223 */ /* 0x000fc800000000ff */
[----:B------:R-:W-:-:S04]  /*0470*/  FFMA R7, -R5, R6, R0 ;  /* 0x0000000605077223 */ /* 0x000fc80000000100 */
[----:B------:R-:W-:Y:S01]  /*0480*/  FFMA R3, R3, R7, R6 ;  /* 0x0000000703037223 */ /* 0x000fe20000000006 */
[----:B0-----:R-:W-:Y:S06]  /*0490*/  @!P0 BRA `(.L_x_1) ;  /* 0x00000000000c8947 */ /* 0x001fec0003800000 */
[----:B------:R-:W-:-:S07]  /*04a0*/  MOV R6, 0x4c0 ;  /* 0x000004c000067802 */ /* 0x000fce0000000f00 */
[----:B------:R-:W-:Y:S05]  /*04b0*/  CALL.REL.NOINC `($__internal_0_$__cuda_sm3x_div_rn_noftz_f32_slowpath) ;  /* 0x0000000400bc7944 */ /* 0x000fea0003c00000 */
[----:B------:R-:W-:-:S07]  /*04c0*/  IMAD.MOV.U32 R3, RZ, RZ, R0 ;  /* 0x000000ffff037224 */ /* 0x000fce00078e0000 */
.L_x_1:
[----:B------:R-:W-:Y:S05]  /*04d0*/  BSYNC.RECONVERGENT B0 ;  /* 0x0000000000007941 */ /* 0x000fea0003800200 */
.L_x_0:
[----:B------:R-:W0:Y:S02]  /*04e0*/  LDC R0, c[0x0][0x398] ;  /* 0x0000e600ff007b82 */ /* 0x000e240000000800 */
[----:B0-----:R-:W-:-:S13]  /*04f0*/  ISETP.GE.AND P0, PT, R0, 0x1, PT ;  /* 0x000000010000780c */ /* 0x001fda0003f06270 */
[----:B------:R-:W-:Y:S05]  /*0500*/  @!P0 EXIT ;  /* 0x000000000000894d */ /* 0x000fea0003800000 */
[----:B------:R-:W0:Y:S02]  /*0510*/  LDC R7, c[0x0][0x39c] ;  /* 0x0000e700ff077b82 */ /* 0x000e240000000800 */
[----:B0-----:R-:W-:-:S13]  /*0520*/  ISETP.GE.AND P0, PT, R7, 0x1, PT ;  /* 0x000000010700780c */ /* 0x001fda0003f06270 */
[----:B------:R-:W-:Y:S05]  /*0530*/  @!P0 EXIT ;  /* 0x000000000000894d */ /* 0x000fea0003800000 */
[----:B------:R-:W0:Y:S01]  /*0540*/  LDCU.64 UR4, c[0x0][0x388] ;  /* 0x00007100ff0477ac */ /* 0x000e220008000a00 */
[C---:B------:R-:W-:Y:S02]  /*0550*/  LOP3.LUT R0, R7.reuse, 0x7ffffffc, RZ, 0xc0, !PT ;  /* 0x7ffffffc07007812 */ /* 0x040fe400078ec0ff */
[----:B------:R-:W-:Y:S01]  /*0560*/  LOP3.LUT R7, R7, 0x3, RZ, 0xc0, !PT ;  /* 0x0000000307077812 */ /* 0x000fe200078ec0ff */
[----:B------:R-:W1:Y:S02]  /*0570*/  LDCU UR8, c[0x0][0x3a0] ;  /* 0x00007400ff0877ac */ /* 0x000e640008000800 */
[----:B------:R-:W-:Y:S01]  /*0580*/  IMAD.MOV R8, RZ, RZ, -R0 ;  /* 0x000000ffff087224 */ /* 0x000fe200078e0a00 */
[----:B0-----:R-:W-:-:S04]  /*0590*/  UIADD3 UR4, UP0, UPT, UR4, 0x8, URZ ;  /* 0x0000000804047890 */ /* 0x001fc8000ff1e0ff */
[----:B------:R-:W-:Y:S01]  /*05a0*/  UIADD3.X UR5, UPT, UPT, URZ, UR5, URZ, UP0, !UPT ;  /* 0x00000005ff057290 */ /* 0x000fe200087fe4ff */
[----:B-1----:R-:W-:Y:S01]  /*05b0*/  IMAD R6, R4, UR8, RZ ;  /* 0x0000000804067c24 */ /* 0x002fe2000f8e02ff */
[----:B------:R-:W-:Y:S01]  /*05c0*/  MOV R4, UR4 ;  /* 0x0000000400047c02 */ /* 0x000fe20008000f00 */
[----:B------:R-:W-:-:S03]  /*05d0*/  UMOV UR4, URZ ;  /* 0x000000ff00047c82 */ /* 0x000fc60008000000 */
[----:B------:R-:W-:-:S07]  /*05e0*/  IMAD.U32 R5, RZ, RZ, UR5 ;  /* 0x00000005ff057e24 */ /* 0x000fce000f8e00ff */
.L_x_8:
[----:B0-----:R-:W0:Y:S01]  /*05f0*/  LDCU.64 UR8, c[0x0][0x398] ;  /* 0x00007300ff0877ac */ /* 0x001e220008000a00 */
[----:B-1----:R-:W1:Y:S01]  /*0600*/  LDC R9, c[0x0][0x3a0] ;  /* 0x0000e800ff097b82 */ /* 0x002e620000000800 */
[----:B------:R-:W-:Y:S01]  /*0610*/  IMAD.MOV.U32 R16, RZ, RZ, RZ ;  /* 0x000000ffff107224 */ /* 0x000fe200078e00ff */
[----:B--2---:R-:W2:Y:S01]  /*0620*/  LDCU UR5, c[0x0][0x394] ;  /* 0x00007280ff0577ac */ /* 0x004ea20008000800 */
[----:B0-----:R-:W-:Y:S01]  /*0630*/  UISETP.GE.U32.AND UP0, UPT, UR9, 0x4, UPT ;  /* 0x000000040900788c */ /* 0x001fe2000bf06070 */
[----:B-1----:R-:W-:Y:S01]  /*0640*/  IMAD R9, R2, R9, UR4 ;  /* 0x0000000402097e24 */ /* 0x002fe2000f8e0209 */
[----:B------:R-:W-:-:S03]  /*0650*/  UIADD3 UR4, UPT, UPT, UR4, 0x1, URZ ;  /* 0x0000000104047890 */ /* 0x000fc6000fffe0ff */
[----:B--2---:R-:W-:Y:S01]  /*0660*/  IMAD R9, R9, UR5, R6 ;  /* 0x0000000509097c24 */ /* 0x004fe2000f8e0206 */
[----:B------:R-:W-:-:S03]  /*0670*/  UISETP.NE.AND UP1, UPT, UR4, UR8, UPT ;  /* 0x000000080400728c */ /* 0x000fc6000bf25270 */
[----:B---3--:R-:W-:Y:S08]  /*0680*/  BRA.U !UP0, `(.L_x_2) ;  /* 0x0000000508107547 */ /* 0x008ff0000b800000 */
[----:B------:R-:W-:Y:S02]  /*0690*/  IMAD.MOV R10, RZ, RZ, -R0 ;  /* 0x000000ffff0a7224 */ /* 0x000fe400078e0a00 */
[----:B------:R-:W-:Y:S02]  /*06a0*/  IMAD.MOV.U32 R15, RZ, RZ, R9 ;  /* 0x000000ffff0f7224 */ /* 0x000fe400078e0009 */
[----:B------:R-:W-:Y:S01]  /*06b0*/  IMAD.MOV.U32 R14, RZ, RZ, R8 ;  /* 0x000000ffff0e7224 */ /* 0x000fe200078e0008 */
[----:B------:R-:W-:-:S13]  /*06c0*/  ISETP.GE.AND P0, PT, R10, RZ, PT ;  /* 0x000000ff0a00720c */ /* 0x000fda0003f06270 */
[----:B------:R-:W-:Y:S05]  /*06d0*/  @P0 BRA `(.L_x_3) ;  /* 0x0000000000d40947 */ /* 0x000fea0003800000 */
[----:B------:R-:W-:Y:S02]  /*06e0*/  IADD3 R10, PT, PT, -R14, RZ, RZ ;  /* 0x000000ff0e0a7210 */ /* 0x000fe40007ffe1ff */
[----:B------:R-:W-:Y:S02]  /*06f0*/  PLOP3.LUT P0, PT, PT, PT, PT, 0x80, 0x8 ;  /* 0x000000000008781c */ /* 0x000fe40003f0f070 */
[----:B------:R-:W-:-:S13]  /*0700*/  ISETP.GT.AND P1, PT, R10, 0xc, PT ;  /* 0x0000000c0a00780c */ /* 0x000fda0003f24270 */
[----:B------:R-:W-:Y:S05]  /*0710*/  @!P1 BRA `(.L_x_4) ;  /* 0x0000000000749947 */ /* 0x000fea0003800000 */
[----:B------:R-:W-:-:S13]  /*0720*/  PLOP3.LUT P0, PT, PT, PT, PT, 0x8, 0x80 ;  /* 0x000000000080781c */ /* 0x000fda0003f0e170 */
.L_x_5:
[----:B0-----:R-:W-:-:S04]  /*0730*/  IMAD.WIDE R12, R15, 0x4, R4 ;  /* 0x000000040f0c7825 */ /* 0x001fc800078e0204 */
[C---:B------:R-:W-:Y:S01]  /*0740*/  VIADD R11, R15.reuse, 0x4 ;  /* 0x000000040f0b7836 */ /* 0x040fe20000000000 */
[----:B------:R0:W-:Y:S01]  /*0750*/  REDG.E.ADD.F32.FTZ.RN.STRONG.GPU desc[UR6][R12.64+-0x8], R3 ;  /* 0xfffff8030c0079a6 */ /* 0x0001e2000c12f306 */
[----:B------:R-:W-:Y:S02]  /*0760*/  VIADD R14, R14, 0x10 ;  /* 0x000000100e0e7836 */ /* 0x000fe40000000000 */
[----:B------:R-:W-:Y:S01]  /*0770*/  VIADD R17, R15, 0x8 ;  /* 0x000000080f117836 */ /* 0x000fe20000000000 */
[----:B------:R0:W-:Y:S01]  /*0780*/  REDG.E.ADD.F32.FTZ.RN.STRONG.GPU desc[UR6][R12.64+-0x4], R3 ;  /* 0xfffffc030c0079a6 */ /* 0x0001e2000c12f306 */
[----:B------:R-:W-:Y:S01]  /*0790*/  IMAD.WIDE R10, R11, 0x4, R4 ;  /* 0x000000040b0a7825 */ /* 0x000fe200078e0204 */
[----:B------:R-:W-:Y:S02]  /*07a0*/  ISETP.GE.AND P1, PT, R14, -0xc, PT ;  /* 0xfffffff40e00780c */ /* 0x000fe40003f26270 */
[----:B------:R0:W-:Y:S01]  /*07b0*/  REDG.E.ADD.F32.FTZ.RN.STRONG.GPU desc[UR6][R12.64], R3 ;  /* 0x000000030c0079a6 */ /* 0x0001e2000c12f306 */
[----:B------:R-:W-:-:S02]  /*07c0*/  VIADD R19, R15, 0xc ;  /* 0x0000000c0f137836 */ /* 0x000fc40000000000 */
[--C-:B------:R-:W-:Y:S01]  /*07d0*/  IMAD.WIDE R16, R17, 0x4, R4.reuse ;  /* 0x0000000411107825 */ /* 0x100fe200078e0204 */
[----:B------:R0:W-:Y:S04]  /*07e0*/  REDG.E.ADD.F32.FTZ.RN.STRONG.GPU desc[UR6][R12.64+0x4], R3 ;  /* 0x000004030c0079a6 */ /* 0x0001e8000c12f306 */
[----:B------:R0:W-:Y:S01]  /*07f0*/  REDG.E.ADD.F32.FTZ.RN.STRONG.GPU desc[UR6][R10.64+-0x8], R3 ;  /* 0xfffff8030a0079a6 */ /* 0x0001e2000c12f306 */
[----:B------:R-:W-:-:S03]  /*0800*/  IMAD.WIDE R18, R19, 0x4, R4 ;  /* 0x0000000413127825 */ /* 0x000fc600078e0204 */
[----:B------:R0:W-:Y:S04]  /*0810*/  REDG.E.ADD.F32.FTZ.RN.STRONG.GPU desc[UR6][R10.64+-0x4], R3 ;  /* 0xfffffc030a0079a6 */ /* 0x0001e8000c12f306 */
        /* <DEDUP_REMOVED lines=8> */
[----:B------:R0:W-:Y:S01]  /*08a0*/  REDG.E.ADD.F32.FTZ.RN.STRONG.GPU desc[UR6][R18.64], R3 ;  /* 0x00000003120079a6 */ /* 0x0001e2000c12f306 */
[----:B------:R-:W-:-:S03]  /*08b0*/  VIADD R15, R15, 0x10 ;  /* 0x000000100f0f7836 */ /* 0x000fc60000000000 */
[----:B------:R0:W-:Y:S01]  /*08c0*/  REDG.E.ADD.F32.FTZ.RN.STRONG.GPU desc[UR6][R18.64+0x4], R3 ;  /* 0x00000403120079a6 */ /* 0x0001e2000c12f306 */
[----:B------:R-:W-:Y:S05]  /*08d0*/  @!P1 BRA `(.L_x_5) ;  /* 0xfffffffc00949947 */ /* 0x000fea000383ffff */
[----:B0-----:R-:W-:-:S07]  /*08e0*/  MOV R16, R0 ;  /* 0x0000000000107202 */ /* 0x001fce0000000f00 */
.L_x_4:
[----:B------:R-:W-:-:S05]  /*08f0*/  IMAD.MOV R10, RZ, RZ, -R14 ;  /* 0x000000ffff0a7224 */ /* 0x000fca00078e0a0e */
[----:B------:R-:W-:-:S13]  /*0900*/  ISETP.GT.AND P1, PT, R10, 0x4, PT ;  /* 0x000000040a00780c */ /* 0x000fda0003f24270 */
[----:B------:R-:W-:Y:S05]  /*0910*/  @!P1 BRA `(.L_x_6) ;  /* 0x00000000003c9947 */ /* 0x000fea0003800000 */
[C---:B------:R-:W-:Y:S02]  /*0920*/  VIADD R13, R15.reuse, 0x4 ;  /* 0x000000040f0d7836 */ /* 0x040fe40000000000 */
[----:B------:R-:W-:-:S04]  /*0930*/  IMAD.WIDE R10, R15, 0x4, R4 ;  /* 0x000000040f0a7825 */ /* 0x000fc800078e0204 */
[----:B------:R-:W-:Y:S01]  /*0940*/  IMAD.WIDE R12, R13, 0x4, R4 ;  /* 0x000000040d0c7825 */ /* 0x000fe200078e0204 */
        /* <DEDUP_REMOVED lines=8> */
[----:B------:R-:W-:Y:S01]  /*09d0*/  PLOP3.LUT P0, PT, PT, PT, PT, 0x8, 0x80 ;  /* 0x000000000080781c */ /* 0x000fe20003f0e170 */
[----:B------:R-:W-:-:S02]  /*09e0*/  VIADD R14, R14, 0x8 ;  /* 0x000000080e0e7836 */ /* 0x000fc40000000000 */
[----:B------:R-:W-:Y:S02]  /*09f0*/  IMAD.MOV.U32 R16, RZ, RZ, R0 ;  /* 0x000000ffff107224 */ /* 0x000fe400078e0000 */
[----:B------:R-:W-:-:S08]  /*0a00*/  VIADD R15, R15, 0x8 ;  /* 0x000000080f0f7836 */ /* 0x000fd00000000000 */
.L_x_6:
[----:B------:R-:W-:-:S13]  /*0a10*/  ISETP.NE.OR P0, PT, R14, RZ, P0 ;  /* 0x000000ff0e00720c */ /* 0x000fda0000705670 */
[----:B------:R-:W-:Y:S05]  /*0a20*/  @!P0 BRA `(.L_x_2) ;  /* 0x0000000000288947 */ /* 0x000fea0003800000 */
.L_x_3:
[----:B------:R-:W-:Y:S01]  /*0a30*/  IADD3 R14, PT, PT, R14, 0x4, RZ ;  /* 0x000000040e0e7810 */ /* 0x000fe20007ffe0ff */
[----:B01----:R-:W-:-:S03]  /*0a40*/  IMAD.WIDE R10, R15, 0x4, R4 ;  /* 0x000000040f0a7825 */ /* 0x003fc600078e0204 */
[----:B------:R-:W-:Y:S02]  /*0a50*/  ISETP.NE.AND P0, PT, R14, RZ, PT ;  /* 0x000000ff0e00720c */ /* 0x000fe40003f05270 */
[----:B------:R1:W-:Y:S04]  /*0a60*/  REDG.E.ADD.F32.FTZ.RN.STRONG.GPU desc[UR6][R10.64+-0x8], R3 ;  /* 0xfffff8030a0079a6 */ /* 0x0003e8000c12f306 */
[----:B------:R1:W-:Y:S04]  /*0a70*/  REDG.E.ADD.F32.FTZ.RN.STRONG.GPU desc[UR6][R10.64+-0x4], R3 ;  /* 0xfffffc030a0079a6 */ /* 0x0003e8000c12f306 */
[----:B------:R1:W-:Y:S01]  /*0a80*/  REDG.E.ADD.F32.FTZ.RN.STRONG.GPU desc[UR6][R10.64], R3 ;  /* 0x000000030a0079a6 */ /* 0x0003e2000c12f306 */
[----:B------:R-:W-:-:S03]  /*0a90*/  VIADD R15, R15, 0x4 ;  /* 0x000000040f0f7836 */ /* 0x000fc60000000000 */
[----:B------:R1:W-:Y:S01]  /*0aa0*/  REDG.E.ADD.F32.FTZ.RN.STRONG.GPU desc[UR6][R10.64+0x4], R3 ;  /* 0x000004030a0079a6 */ /* 0x0003e2000c12f306 */
[----:B------:R-:W-:Y:S05]  /*0ab0*/  @P0 BRA `(.L_x_3) ;  /* 0xfffffffc00dc0947 */ /* 0x000fea000383ffff */
[----:B------:R-:W-:-:S07]  /*0ac0*/  IMAD.MOV.U32 R16, RZ, RZ, R0 ;  /* 0x000000ffff107224 */ /* 0x000fce00078e0000 */
.L_x_2:
[----:B------:R-:W-:-:S13]  /*0ad0*/  ISETP.NE.AND P0, PT, R7, RZ, PT ;  /* 0x000000ff0700720c */ /* 0x000fda0003f05270 */
[----:B------:R-:W-:Y:S05]  /*0ae0*/  @!P0 BRA `(.L_x_7) ;  /* 0x0000000000288947 */ /* 0x000fea0003800000 */
[----:B01----:R-:W0:Y:S01]  /*0af0*/  LDC.64 R10, c[0x0][0x388] ;  /* 0x0000e200ff0a7b82 */ /* 0x003e220000000a00 */
[----:B------:R-:W-:Y:S01]  /*0b00*/  ISETP.NE.AND P0, PT, R7, 0x1, PT ;  /* 0x000000010700780c */ /* 0x000fe20003f05270 */
[----:B------:R-:W-:-:S04]  /*0b10*/  IMAD.IADD R9, R9, 0x1, R16 ;  /* 0x0000000109097824 */ /* 0x000fc800078e0210 */
[----:B0-----:R-:W-:-:S05]  /*0b20*/  IMAD.WIDE R10, R9, 0x4, R10 ;  /* 0x00000004090a7825 */ /* 0x001fca00078e020a */
[----:B------:R2:W-:Y:S03]  /*0b30*/  REDG.E.ADD.F32.FTZ.RN.STRONG.GPU desc[UR6][R10.64], R3 ;  /* 0x000000030a0079a6 */ /* 0x0005e6000c12f306 */
[----:B------:R-:W-:Y:S05]  /*0b40*/  @!P0 BRA `(.L_x_7) ;  /* 0x0000000000108947 */ /* 0x000fea0003800000 */
[----:B------:R-:W-:Y:S01]  /*0b50*/  ISETP.NE.AND P0, PT, R7, 0x2, PT ;  /* 0x000000020700780c */ /* 0x000fe20003f05270 */
[----:B------:R3:W-:-:S12]  /*0b60*/  REDG.E.ADD.F32.FTZ.RN.STRONG.GPU desc[UR6][R10.64+0x4], R3 ;  /* 0x000004030a0079a6 */ /* 0x0007d8000c12f306 */
[----:B---3--:R-:W-:Y:S05]  /*0b70*/  @!P0 BRA `(.L_x_7) ;  /* 0x0000000000048947 */ /* 0x008fea0003800000 */
[----:B------:R3:W-:Y:S02]  /*0b80*/  REDG.E.ADD.F32.FTZ.RN.STRONG.GPU desc[UR6][R10.64+0x8], R3 ;  /* 0x000008030a0079a6 */ /* 0x0007e4000c12f306 */
.L_x_7:
[----:B------:R-:W-:Y:S05]  /*0b90*/  BRA.U UP1, `(.L_x_8) ;  /* 0xfffffff901947547 */ /* 0x000fea000b83ffff */
[----:B------:R-:W-:Y:S05]  /*0ba0*/  EXIT ;  /* 0x000000000000794d */ /* 0x000fea0003800000 */
        .weak           $__internal_0_$__cuda_sm3x_div_rn_noftz_f32_slowpath
        .type           $__internal_0_$__cuda_sm3x_div_rn_noftz_f32_slowpath,@function
        .size           $__internal_0_$__cuda_sm3x_div_rn_noftz_f32_slowpath,(.L_x_51 - $__internal_0_$__cuda_sm3x_div_rn_noftz_f32_slowpath)
$__internal_0_$__cuda_sm3x_div_rn_noftz_f32_slowpath:
[----:B------:R-:W-:Y:S01]  /*0bb0*/  SHF.R.U32.HI R7, RZ, 0x17, R5 ;  /* 0x00000017ff077819 */ /* 0x000fe20000011605 */
[----:B------:R-:W-:Y:S01]  /*0bc0*/  BSSY.RECONVERGENT B1, `(.L_x_9) ;  /* 0x0000064000017945 */ /* 0x000fe20003800200 */
[----:B------:R-:W-:Y:S02]  /*0bd0*/  SHF.R.U32.HI R3, RZ, 0x17, R0 ;  /* 0x00000017ff037819 */ /* 0x000fe40000011600 */
[----:B------:R-:W-:Y:S02]  /*0be0*/  LOP3.LUT R7, R7, 0xff, RZ, 0xc0, !PT ;  /* 0x000000ff07077812 */ /* 0x000fe400078ec0ff */
[----:B------:R-:W-:Y:S02]  /*0bf0*/  LOP3.LUT R12, R3, 0xff, RZ, 0xc0, !PT ;  /* 0x000000ff030c7812 */ /* 0x000fe400078ec0ff */
[----:B------:R-:W-:Y:S01]  /*0c00*/  MOV R8, R0 ;  /* 0x0000000000087202 */ /* 0x000fe20000000f00 */
[----:B------:R-:W-:Y:S02]  /*0c10*/  VIADD R10, R7, 0xffffffff ;  /* 0xffffffff070a7836 */ /* 0x000fe40000000000 */
[----:B------:R-:W-:-:S03]  /*0c20*/  VIADD R11, R12, 0xffffffff ;  /* 0xffffffff0c0b7836 */ /* 0x000fc60000000000 */
[----:B------:R-:W-:-:S04]  /*0c30*/  ISETP.GT.U32.AND P0, PT, R10, 0xfd, PT ;  /* 0x000000fd0a00780c */ /* 0x000fc80003f04070 */
[----:B------:R-:W-:-:S13]  /*0c40*/  ISETP.GT.U32.OR P0, PT, R11, 0xfd, P0 ;  /* 0x000000fd0b00780c */ /* 0x000fda0000704470 */
[----:B------:R-:W-:Y:S01]  /*0c50*/  @!P0 IMAD.MOV.U32 R9, RZ, RZ, RZ ;  /* 0x000000ffff098224 */ /* 0x000fe200078e00ff */
[----:B------:R-:W-:Y:S06]  /*0c60*/  @!P0 BRA `(.L_x_10) ;  /* 0x0000000000608947 */ /* 0x000fec0003800000 */
[----:B------:R-:W-:Y:S01]  /*0c70*/  FSETP.GTU.FTZ.AND P0, PT, |R0|, +INF , PT ;  /* 0x7f8000000000780b */ /* 0x000fe20003f1c200 */
[----:B------:R-:W-:Y:S01]  /*0c80*/  IMAD.MOV.U32 R3, RZ, RZ, R5 ;  /* 0x000000ffff037224 */ /* 0x000fe200078e0005 */
[----:B------:R-:W-:-:S04]  /*0c90*/  FSETP.GTU.FTZ.AND P1, PT, |R5|, +INF , PT ;  /* 0x7f8000000500780b */ /* 0x000fc80003f3c200 */
[----:B------:R-:W-:-:S13]  /*0ca0*/  PLOP3.LUT P0, PT, P0, P1, PT, 0xf8, 0x8f ;  /* 0x00000000008f781c */ /* 0x000fda0000703f70 */
[----:B------:R-:W-:Y:S05]  /*0cb0*/  @P0 BRA `(.L_x_11) ;  /* 0x00000004004c0947 */ /* 0x000fea0003800000 */
[----:B------:R-:W-:-:S13]  /*0cc0*/  LOP3.LUT P0, RZ, R5, 0x7fffffff, R8, 0xc8, !PT ;  /* 0x7fffffff05ff7812 */ /* 0x000fda000780c808 */
[----:B------:R-:W-:Y:S05]  /*0cd0*/  @!P0 BRA `(.L_x_12) ;  /* 0x00000004003c8947 */ /* 0x000fea0003800000 */
[C---:B------:R-:W-:Y:S02]  /*0ce0*/  FSETP.NEU.FTZ.AND P2, PT, |R0|.reuse, +INF , PT ;  /* 0x7f8000000000780b */ /* 0x040fe40003f5d200 */
[----:B------:R-:W-:Y:S02]  /*0cf0*/  FSETP.NEU.FTZ.AND P1, PT, |R3|, +INF , PT ;  /* 0x7f8000000300780b */ /* 0x000fe40003f3d200 */
[----:B------:R-:W-:-:S11]  /*0d00*/  FSETP.NEU.FTZ.AND P0, PT, |R0|, +INF , PT ;  /* 0x7f8000000000780b */ /* 0x000fd60003f1d200 */
[----:B------:R-:W-:Y:S05]  /*0d10*/  @!P1 BRA !P2, `(.L_x_12) ;  /* 0x00000004002c9947 */ /* 0x000fea0005000000 */
[----:B------:R-:W-:-:S04]  /*0d20*/  LOP3.LUT P2, RZ, R8, 0x7fffffff, RZ, 0xc0, !PT ;  /* 0x7fffffff08ff7812 */ /* 0x000fc8000784c0ff */
[----:B------:R-:W-:-:S13]  /*0d30*/  PLOP3.LUT P1, PT, P1, P2, PT, 0x2f, 0xf2 ;  /* 0x0000000000f2781c */ /* 0x000fda0000f24577 */
[----:B------:R-:W-:Y:S05]  /*0d40*/  @P1 BRA `(.L_x_13) ;  /* 0x0000000400181947 */ /* 0x000fea0003800000 */
[----:B------:R-:W-:-:S04]  /*0d50*/  LOP3.LUT P1, RZ, R5, 0x7fffffff, RZ, 0xc0, !PT ;  /* 0x7fffffff05ff7812 */ /* 0x000fc8000782c0ff */
[----:B------:R-:W-:-:S13]  /*0d60*/  PLOP3.LUT P0, PT, P0, P1, PT, 0x2f, 0xf2 ;  /* 0x0000000000f2781c */ /* 0x000fda0000702577 */
[----:B------:R-:W-:Y:S05]  /*0d70*/  @P0 BRA `(.L_x_14) ;  /* 0x0000000400000947 */ /* 0x000fea0003800000 */
[----:B------:R-:W-:Y:S02]  /*0d80*/  ISETP.GE.AND P0, PT, R11, RZ, PT ;  /* 0x000000ff0b00720c */ /* 0x000fe40003f06270 */
[----:B------:R-:W-:-:S11]  /*0d90*/  ISETP.GE.AND P1, PT, R10, RZ, PT ;  /* 0x000000ff0a00720c */ /* 0x000fd60003f26270 */
[----:B------:R-:W-:Y:S02]  /*0da0*/  @P0 IMAD.MOV.U32 R9, RZ, RZ, RZ ;  /* 0x000000ffff090224 */ /* 0x000fe400078e00ff */
[----:B------:R-:W-:Y:S01]  /*0db0*/  @!P0 FFMA R8, R0, 1.84467440737095516160e+19, RZ ;  /* 0x5f80000000088823 */ /* 0x000fe200000000ff */
[----:B------:R-:W-:Y:S02]  /*0dc0*/  @!P0 IMAD.MOV.U32 R9, RZ, RZ, -0x40 ;  /* 0xffffffc0ff098424 */ /* 0x000fe400078e00ff */
[----:B------:R-:W-:Y:S02]  /*0dd0*/  @!P1 FFMA R5, R3, 1.84467440737095516160e+19, RZ ;  /* 0x5f80000003059823 */ /* 0x000fe400000000ff */
[----:B------:R-:W-:-:S07]  /*0de0*/  @!P1 VIADD R9, R9, 0x40 ;  /* 0x0000004009099836 */ /* 0x000fce0000000000 */
.L_x_10:
[----:B------:R-:W-:Y:S01]  /*0df0*/  LEA R0, R7, 0xc0800000, 0x17 ;  /* 0xc080000007007811 */ /* 0x000fe200078eb8ff */
[----:B------:R-:W-:Y:S01]  /*0e00*/  VIADD R3, R12, 0xffffff81 ;  /* 0xffffff810c037836 */ /* 0x000fe20000000000 */
[----:B------:R-:W-:Y:S02]  /*0e10*/  BSSY.RECONVERGENT B2, `(.L_x_15) ;  /* 0x0000035000027945 */ /* 0x000fe40003800200 */
[----:B------:R-:W-:Y:S01]  /*0e20*/  IADD3 R5, PT, PT, -R0, R5, RZ ;  /* 0x0000000500057210 */ /* 0x000fe20007ffe1ff */
[----:B------:R-:W-:-:S03]  /*0e30*/  IMAD R0, R3, -0x800000, R8 ;  /* 0xff80000003007824 */ /* 0x000fc600078e0208 */
[----:B------:R-:W0:Y:S01]  /*0e40*/  MUFU.RCP R10, R5 ;  /* 0x00000005000a7308 */ /* 0x000e220000001000 */
[----:B------:R-:W-:-:S04]  /*0e50*/  FADD.FTZ R11, -R5, -RZ ;  /* 0x800000ff050b7221 */ /* 0x000fc80000010100 */
[----:B0-----:R-:W-:-:S04]  /*0e60*/  FFMA R13, R10, R11, 1 ;  /* 0x3f8000000a0d7423 */ /* 0x001fc8000000000b */
[----:B------:R-:W-:-:S04]  /*0e70*/  FFMA R15, R10, R13, R10 ;  /* 0x0000000d0a0f7223 */ /* 0x000fc8000000000a */
[----:B------:R-:W-:-:S04]  /*0e80*/  FFMA R8, R0, R15, RZ ;  /* 0x0000000f00087223 */ /* 0x000fc800000000ff */
[----:B------:R-:W-:-:S04]  /*0e90*/  FFMA R13, R11, R8, R0 ;  /* 0x000000080b0d7223 */ /* 0x000fc80000000000 */
[----:B------:R-:W-:Y:S01]  /*0ea0*/  FFMA R10, R15, R13, R8 ;  /* 0x0000000d0f0a7223 */ /* 0x000fe20000000008 */
[----:B------:R-:W-:-:S03]  /*0eb0*/  IADD3 R8, PT, PT, R3, 0x7f, -R7 ;  /* 0x0000007f03087810 */ /* 0x000fc60007ffe807 */
[----:B------:R-:W-:Y:S02]  /*0ec0*/  FFMA R11, R11, R10, R0 ;  /* 0x0000000a0b0b7223 */ /* 0x000fe40000000000 */
[----:B------:R-:W-:Y:S02]  /*0ed0*/  IMAD.IADD R8, R8, 0x1, R9 ;  /* 0x0000000108087824 */ /* 0x000fe400078e0209 */
[----:B------:R-:W-:-:S05]  /*0ee0*/  FFMA R0, R15, R11, R10 ;  /* 0x0000000b0f007223 */ /* 0x000fca000000000a */
[----:B------:R-:W-:-:S04]  /*0ef0*/  SHF.R.U32.HI R3, RZ, 0x17, R0 ;  /* 0x00000017ff037819 */ /* 0x000fc80000011600 */
[----:B------:R-:W-:-:S05]  /*0f00*/  LOP3.LUT R3, R3, 0xff, RZ, 0xc0, !PT ;  /* 0x000000ff03037812 */ /* 0x000fca00078ec0ff */
[----:B------:R-:W-:-:S04]  /*0f10*/  IMAD.IADD R7, R3, 0x1, R8 ;  /* 0x0000000103077824 */ /* 0x000fc800078e0208 */
[----:B------:R-:W-:-:S05]  /*0f20*/  VIADD R3, R7, 0xffffffff ;  /* 0xffffffff07037836 */ /* 0x000fca0000000000 */
[----:B------:R-:W-:-:S13]  /*0f30*/  ISETP.GE.U32.AND P0, PT, R3, 0xfe, PT ;  /* 0x000000fe0300780c */ /* 0x000fda0003f06070 */
[----:B------:R-:W-:Y:S05]  /*0f40*/  @!P0 BRA `(.L_x_16) ;  /* 0x0000000000808947 */ /* 0x000fea0003800000 */
[----:B------:R-:W-:-:S13]  /*0f50*/  ISETP.GT.AND P0, PT, R7, 0xfe, PT ;  /* 0x000000fe0700780c */ /* 0x000fda0003f04270 */
[----:B------:R-:W-:Y:S05]  /*0f60*/  @P0 BRA `(.L_x_17) ;  /* 0x00000000006c0947 */ /* 0x000fea0003800000 */
[----:B------:R-:W-:-:S13]  /*0f70*/  ISETP.GE.AND P0, PT, R7, 0x1, PT ;  /* 0x000000010700780c */ /* 0x000fda0003f06270 */
[----:B------:R-:W-:Y:S05]  /*0f80*/  @P0 BRA `(.L_x_18) ;  /* 0x0000000000740947 */ /* 0x000fea0003800000 */
[----:B------:R-:W-:Y:S02]  /*0f90*/  ISETP.GE.AND P0, PT, R7, -0x18, PT ;  /* 0xffffffe80700780c */ /* 0x000fe40003f06270 */
[----:B------:R-:W-:-:S11]  /*0fa0*/  LOP3.LUT R0, R0, 0x80000000, RZ, 0xc0, !PT ;  /* 0x8000000000007812 */ /* 0x000fd600078ec0ff */
[----:B------:R-:W-:Y:S05]  /*0fb0*/  @!P0 BRA `(.L_x_18) ;  /* 0x0000000000688947 */ /* 0x000fea0003800000 */
[CCC-:B------:R-:W-:Y:S01]  /*0fc0*/  FFMA.RZ R3, R15.reuse, R11.reuse, R10.reuse ;  /* 0x0000000b0f037223 */ /* 0x1c0fe2000000c00a */
[-CC-:B------:R-:W-:Y:S01]  /*0fd0*/  FFMA.RM R8, R15, R11.reuse, R10.reuse ;  /* 0x0000000b0f087223 */ /* 0x180fe2000000400a */
[C---:B------:R-:W-:Y:S02]  /*0fe0*/  ISETP.NE.AND P2, PT, R7.reuse, RZ, PT ;  /* 0x000000ff0700720c */ /* 0x040fe40003f45270 */
[----:B------:R-:W-:Y:S02]  /*0ff0*/  ISETP.NE.AND P1, PT, R7, RZ, PT ;  /* 0x000000ff0700720c */ /* 0x000fe40003f25270 */
[----:B------:R-:W-:Y:S01]  /*1000*/  LOP3.LUT R5, R3, 0x7fffff, RZ, 0xc0, !PT ;  /* 0x007fffff03057812 */ /* 0x000fe200078ec0ff */
[----:B------:R-:W-:Y:S01]  /*1010*/  FFMA.RP R3, R15, R11, R10 ;  /* 0x0000000b0f037223 */ /* 0x000fe2000000800a */
[C---:B------:R-:W-:Y:S01]  /*1020*/  VIADD R10, R7.reuse, 0x20 ;  /* 0x00000020070a7836 */ /* 0x040fe20000000000 */
[----:B------:R-:W-:Y:S02]  /*1030*/  IADD3 R7, PT, PT, -R7, RZ, RZ ;  /* 0x000000ff07077210 */ /* 0x000fe40007ffe1ff */
[----:B------:R-:W-:-:S02]  /*1040*/  LOP3.LUT R5, R5, 0x800000, RZ, 0xfc, !PT ;  /* 0x0080000005057812 */ /* 0x000fc400078efcff */
[----:B------:R-:W-:Y:S02]  /*1050*/  FSETP.NEU.FTZ.AND P0, PT, R3, R8, PT ;  /* 0x000000080300720b */ /* 0x000fe40003f1d000 */
[----:B------:R-:W-:Y:S02]  /*1060*/  SHF.L.U32 R10, R5, R10, RZ ;  /* 0x0000000a050a7219 */ /* 0x000fe400000006ff */
[----:B------:R-:W-:Y:S02]  /*1070*/  SEL R8, R7, RZ, P2 ;  /* 0x000000ff07087207 */ /* 0x000fe40001000000 */
[----:B------:R-:W-:Y:S02]  /*1080*/  ISETP.NE.AND P1, PT, R10, RZ, P1 ;  /* 0x000000ff0a00720c */ /* 0x000fe40000f25270 */
[----:B------:R-:W-:Y:S02]  /*1090*/  SHF.R.U32.HI R8, RZ, R8, R5 ;  /* 0x00000008ff087219 */ /* 0x000fe40000011605 */
[----:B------:R-:W-:-:S02]  /*10a0*/  PLOP3.LUT P0, PT, P0, P1, PT, 0xf8, 0x8f ;  /* 0x00000000008f781c */ /* 0x000fc40000703f70 */
[----:B------:R-:W-:Y:S02]  /*10b0*/  SHF.R.U32.HI R10, RZ, 0x1, R8 ;  /* 0x00000001ff0a7819 */ /* 0x000fe40000011608 */
[----:B------:R-:W-:-:S04]  /*10c0*/  SEL R3, RZ, 0x1, !P0 ;  /* 0x00000001ff037807 */ /* 0x000fc80004000000 */
[----:B------:R-:W-:-:S04]  /*10d0*/  LOP3.LUT R3, R3, 0x1, R10, 0xf8, !PT ;  /* 0x0000000103037812 */ /* 0x000fc800078ef80a */
[----:B------:R-:W-:-:S05]  /*10e0*/  LOP3.LUT R3, R3, R8, RZ, 0xc0, !PT ;  /* 0x0000000803037212 */ /* 0x000fca00078ec0ff */
[----:B------:R-:W-:-:S05]  /*10f0*/  IMAD.IADD R3, R10, 0x1, R3 ;  /* 0x000000010a037824 */ /* 0x000fca00078e0203 */
[----:B------:R-:W-:Y:S01]  /*1100*/  LOP3.LUT R0, R3, R0, RZ, 0xfc, !PT ;  /* 0x0000000003007212 */ /* 0x000fe200078efcff */
[----:B------:R-:W-:Y:S06]  /*1110*/  BRA `(.L_x_18) ;  /* 0x0000000000107947 */ /* 0x000fec0003800000 */
.L_x_17:
[----:B------:R-:W-:-:S04]  /*1120*/  LOP3.LUT R0, R0, 0x80000000, RZ, 0xc0, !PT ;  /* 0x8000000000007812 */ /* 0x000fc800078ec0ff */
[----:B------:R-:W-:Y:S01]  /*1130*/  LOP3.LUT R0, R0, 0x7f800000, RZ, 0xfc, !PT ;  /* 0x7f80000000007812 */ /* 0x000fe200078efcff */
[----:B------:R-:W-:Y:S06]  /*1140*/  BRA `(.L_x_18) ;  /* 0x0000000000047947 */ /* 0x000fec0003800000 */
.L_x_16:
[----:B------:R-:W-:-:S07]  /*1150*/  IMAD R0, R8, 0x800000, R0 ;  /* 0x0080000008007824 */ /* 0x000fce00078e0200 */
.L_x_18:
[----:B------:R-:W-:Y:S05]  /*1160*/  BSYNC.RECONVERGENT B2 ;  /* 0x0000000000027941 */ /* 0x000fea0003800200 */
.L_x_15:
[----:B------:R-:W-:Y:S05]  /*1170*/  BRA `(.L_x_19) ;  /* 0x0000000000207947 */ /* 0x000fea0003800000 */
.L_x_14:
[----:B------:R-:W-:-:S04]  /*1180*/  LOP3.LUT R0, R5, 0x80000000, R8, 0x48, !PT ;  /* 0x8000000005007812 */ /* 0x000fc800078e4808 */
[----:B------:R-:W-:Y:S01]  /*1190*/  LOP3.LUT R0, R0, 0x7f800000, RZ, 0xfc, !PT ;  /* 0x7f80000000007812 */ /* 0x000fe200078efcff */
[----:B------:R-:W-:Y:S06]  /*11a0*/  BRA `(.L_x_19) ;  /* 0x0000000000147947 */ /* 0x000fec0003800000 */
.L_x_13:
[----:B------:R-:W-:Y:S01]  /*11b0*/  LOP3.LUT R0, R5, 0x80000000, R8, 0x48, !PT ;  /* 0x8000000005007812 */ /* 0x000fe200078e4808 */
[----:B------:R-:W-:Y:S06]  /*11c0*/  BRA `(.L_x_19) ;  /* 0x00000000000c7947 */ /* 0x000fec0003800000 */
.L_x_12:
[----:B------:R-:W0:Y:S01]  /*11d0*/  MUFU.RSQ R0, -QNAN ;  /* 0xffc0000000007908 */ /* 0x000e220000001400 */
[----:B------:R-:W-:Y:S05]  /*11e0*/  BRA `(.L_x_19) ;  /* 0x0000000000047947 */ /* 0x000fea0003800000 */
.L_x_11:
[----:B------:R-:W-:-:S07]  /*11f0*/  FADD.FTZ R0, R0, R3 ;  /* 0x0000000300007221 */ /* 0x000fce0000010000 */
.L_x_19:
[----:B------:R-:W-:Y:S05]  /*1200*/  BSYNC.RECONVERGENT B1 ;  /* 0x0000000000017941 */ /* 0x000fea0003800200 */
.L_x_9:
[----:B------:R-:W-:-:S04]  /*1210*/  IMAD.MOV.U32 R7, RZ, RZ, 0x0 ;  /* 0x00000000ff077424 */ /* 0x000fc800078e00ff */
[----:B0-----:R-:W-:Y:S05]  /*1220*/  RET.REL.NODEC R6 `(_Z16avgpool_backwardPKfPfiiiii) ;  /* 0xffffffec06747950 */ /* 0x001fea0003c3ffff */
.L_x_20:
[----:B------:R-:W-:-:S00]  /*1230*/  BRA `(.L_x_20) ;  /* 0xfffffffc00fc7947 */ /* 0x000fc0000383ffff */
[----:B------:R-:W-:-:S00]  /*1240*/  NOP ;  /* 0x0000000000007918 */ /* 0x000fc00000000000 */
        /* <DEDUP_REMOVED lines=11> */
.L_x_51:


//--------------------- .text._Z15avgpool_forwardPKfPfiiiii --------------------------
	.section	.text._Z15avgpool_forwardPKfPfiiiii,"ax",@progbits
	.align	128
        .global         _Z15avgpool_forwardPKfPfiiiii
        .type           _Z15avgpool_forwardPKfPfiiiii,@function
        .size           _Z15avgpool_forwardPKfPfiiiii,(.L_x_52 - _Z15avgpool_forwardPKfPfiiiii)
        .other          _Z15avgpool_forwardPKfPfiiiii,@"STO_CUDA_ENTRY STV_DEFAULT"
_Z15avgpool_forwardPKfPfiiiii:
.text._Z15avgpool_forwardPKfPfiiiii:
[----:B------:R-:W-:Y:S08]  /*0000*/  LDC R1, c[0x0][0x37c] ;  /* 0x0000df00ff017b82 */ /* 0x000ff00000000800 */
[----:B------:R-:W0:Y:S01]  /*0010*/  LDC R5, c[0x0][0x3a0] ;  /* 0x0000e800ff057b82 */ /* 0x000e220000000800 */
[----:B------:R-:W1:Y:S01]  /*0020*/  LDCU UR5, c[0x0][0x398] ;  /* 0x00007300ff0577ac */ /* 0x000e620008000800 */
[----:B------:R-:W2:Y:S01]  /*0030*/  S2R R13, SR_TID.Y ;  /* 0x00000000000d7919 */ /* 0x000ea20000002200 */
[----:B------:R-:W3:Y:S05]  /*0040*/  LDCU UR4, c[0x0][0x390] ;  /* 0x00007200ff0477ac */ /* 0x000eea0008000800 */
[----:B------:R-:W4:Y:S08]  /*0050*/  LDC R8, c[0x0][0x394] ;  /* 0x0000e500ff087b82 */ /* 0x000f300000000800 */
[----:B------:R-:W4:Y:S01]  /*0060*/  LDC R3, c[0x0][0x39c] ;  /* 0x0000e700ff037b82 */ /* 0x000f220000000800 */
[----:B-1----:R-:W-:-:S02]  /*0070*/  MOV R2, UR5 ;  /* 0x0000000500027c02 */ /* 0x002fc40008000f00 */
[----:B0-----:R-:W-:-:S05]  /*0080*/  IABS R12, R5 ;  /* 0x00000005000c7213 */ /* 0x001fca0000000000 */
[----:B------:R-:W-:Y:S01]  /*0090*/  S2UR UR5, SR_CTAID.Y ;  /* 0x00000000000579c3 */ /* 0x000fe20000002600 */
[----:B------:R-:W0:Y:S01]  /*00a0*/  I2F.RP R0, R12 ;  /* 0x0000000c00007306 */ /* 0x000e220000209400 */
[----:B----4-:R-:W-:-:S07]  /*00b0*/  IMAD.IADD R8, R8, 0x1, -R3 ;  /* 0x0000000108087824 */ /* 0x010fce00078e0a03 */
[----:B0-----:R-:W0:Y:S01]  /*00c0*/  MUFU.RCP R0, R0 ;  /* 0x0000000000007308 */ /* 0x001e220000001000 */
[----:B------:R-:W-:Y:S02]  /*00d0*/  IABS R4, R8 ;  /* 0x0000000800047213 */ /* 0x000fe40000000000 */
[----:B------:R-:W-:-:S04]  /*00e0*/  LOP3.LUT R8, R8, R5, RZ, 0x3c, !PT ;  /* 0x0000000508087212 */ /* 0x000fc800078e3cff */
[----:B------:R-:W-:Y:S01]  /*00f0*/  ISETP.GE.AND P1, PT, R8, RZ, PT ;  /* 0x000000ff0800720c */ /* 0x000fe20003f26270 */
[----:B0-----:R-:W-:Y:S01]  /*0100*/  VIADD R6, R0, 0xffffffe ;  /* 0x0ffffffe00067836 */ /* 0x001fe20000000000 */
[----:B---3--:R-:W-:Y:S01]  /*0110*/  IADD3 R0, PT, PT, -R2, UR4, RZ ;  /* 0x0000000402007c10 */ /* 0x008fe2000fffe1ff */
[----:B------:R-:W0:Y:S02]  /*0120*/  S2UR UR4, SR_CTAID.X ;  /* 0x00000000000479c3 */ /* 0x000e240000002500 */
[----:B------:R1:W3:Y:S01]  /*0130*/  F2I.FTZ.U32.TRUNC.NTZ R7, R6 ;  /* 0x0000000600077305 */ /* 0x0002e2000021f000 */
[----:B------:R-:W-:Y:S02]  /*0140*/  IABS R11, R0 ;  /* 0x00000000000b7213 */ /* 0x000fe40000000000 */
[----:B------:R-:W-:Y:S01]  /*0150*/  LOP3.LUT R0, R0, R5, RZ, 0x3c, !PT ;  /* 0x0000000500007212 */ /* 0x000fe200078e3cff */
[----:B-1----:R-:W-:Y:S02]  /*0160*/  IMAD.MOV.U32 R6, RZ, RZ, RZ ;  /* 0x000000ffff067224 */ /* 0x002fe400078e00ff */
[----:B---3--:R-:W-:-:S04]  /*0170*/  IMAD.MOV R9, RZ, RZ, -R7 ;  /* 0x000000ffff097224 */ /* 0x008fc800078e0a07 */
[----:B------:R-:W-:-:S04]  /*0180*/  IMAD R9, R9, R12, RZ ;  /* 0x0000000c09097224 */ /* 0x000fc800078e02ff */
[----:B------:R-:W-:Y:S01]  /*0190*/  IMAD.HI.U32 R6, R7, R9, R6 ;  /* 0x0000000907067227 */ /* 0x000fe200078e0006 */
[----:B------:R-:W-:-:S05]  /*01a0*/  MOV R9, R4 ;  /* 0x0000000400097202 */ /* 0x000fca0000000f00 */
[----:B------:R-:W-:-:S04]  /*01b0*/  IMAD.HI.U32 R7, R6, R9, RZ ;  /* 0x0000000906077227 */ /* 0x000fc800078e00ff */
[----:B------:R-:W-:-:S04]  /*01c0*/  IMAD.HI.U32 R6, R6, R11, RZ ;  /* 0x0000000b06067227 */ /* 0x000fc800078e00ff */
[----:B------:R-:W-:Y:S02]  /*01d0*/  IMAD.MOV R4, RZ, RZ, -R6 ;  /* 0x000000ffff047224 */ /* 0x000fe400078e0a06 */
[----:B------:R-:W-:Y:S02]  /*01e0*/  IMAD.MOV R10, RZ, RZ, -R7 ;  /* 0x000000ffff0a7224 */ /* 0x000fe400078e0a07 */
[C---:B------:R-:W-:Y:S02]  /*01f0*/  IMAD R4, R12.reuse, R4, R11 ;  /* 0x000000040c047224 */ /* 0x040fe400078e020b */
[C---:B------:R-:W-:Y:S01]  /*0200*/  IMAD R9, R12.reuse, R10, R9 ;  /* 0x0000000a0c097224 */ /* 0x040fe200078e0209 */
[----:B------:R-:W0:Y:S01]  /*0210*/  S2R R11, SR_TID.X ;  /* 0x00000000000b7919 */ /* 0x000e220000002100 */
[----:B------:R-:W0:Y:S01]  /*0220*/  LDC R10, c[0x0][0x360] ;  /* 0x0000d800ff0a7b82 */ /* 0x000e220000000800 */
[C---:B------:R-:W-:Y:S02]  /*0230*/  ISETP.GT.U32.AND P2, PT, R12.reuse, R4, PT ;  /* 0x000000040c00720c */ /* 0x040fe40003f44070 */
[----:B------:R-:W-:-:S11]  /*0240*/  ISETP.GT.U32.AND P0, PT, R12, R9, PT ;  /* 0x000000090c00720c */ /* 0x000fd60003f04070 */
[----:B------:R-:W-:Y:S01]  /*0250*/  @!P2 IMAD.IADD R4, R4, 0x1, -R12 ;  /* 0x000000010404a824 */ /* 0x000fe200078e0a0c */
[----:B------:R-:W-:Y:S01]  /*0260*/  @!P2 IADD3 R6, PT, PT, R6, 0x1, RZ ;  /* 0x000000010606a810 */ /* 0x000fe20007ffe0ff */
[----:B------:R-:W-:Y:S01]  /*0270*/  @!P0 VIADD R7, R7, 0x1 ;  /* 0x0000000107078836 */ /* 0x000fe20000000000 */
[-C--:B------:R-:W-:Y:S02]  /*0280*/  @!P0 IADD3 R9, PT, PT, R9, -R12.reuse, RZ ;  /* 0x8000000c09098210 */ /* 0x080fe40007ffe0ff */
[-C--:B------:R-:W-:Y:S02]  /*0290*/  ISETP.GE.U32.AND P4, PT, R4, R12.reuse, PT ;  /* 0x0000000c0400720c */ /* 0x080fe40003f86070 */
[----:B------:R-:W-:Y:S01]  /*02a0*/  ISETP.GE.U32.AND P3, PT, R9, R12, PT ;  /* 0x0000000c0900720c */ /* 0x000fe20003f66070 */
[----:B------:R-:W2:Y:S01]  /*02b0*/  LDC R4, c[0x0][0x364] ;  /* 0x0000d900ff047b82 */ /* 0x000ea20000000800 */
[----:B------:R-:W-:Y:S02]  /*02c0*/  ISETP.GE.AND P0, PT, R0, RZ, PT ;  /* 0x000000ff0000720c */ /* 0x000fe40003f06270 */
[----:B------:R-:W-:-:S02]  /*02d0*/  ISETP.NE.AND P2, PT, R5, RZ, PT ;  /* 0x000000ff0500720c */ /* 0x000fc40003f45270 */
[----:B------:R-:W-:-:S05]  /*02e0*/  LOP3.LUT R9, RZ, R5, RZ, 0x33, !PT ;  /* 0x00000005ff097212 */ /* 0x000fca00078e33ff */
[----:B------:R-:W-:Y:S02]  /*02f0*/  @P4 VIADD R6, R6, 0x1 ;  /* 0x0000000106064836 */ /* 0x000fe40000000000 */
[----:B------:R-:W-:-:S03]  /*0300*/  @P3 VIADD R7, R7, 0x1 ;  /* 0x0000000107073836 */ /* 0x000fc60000000000 */
[----:B------:R-:W-:Y:S01]  /*0310*/  MOV R0, R6 ;  /* 0x0000000600007202 */ /* 0x000fe20000000f00 */
[----:B------:R-:W-:Y:S02]  /*0320*/  @!P1 IMAD.MOV R7, RZ, RZ, -R7 ;  /* 0x000000ffff079224 */ /* 0x000fe400078e0a07 */
[----:B0-----:R-:W-:Y:S02]  /*0330*/  IMAD R6, R10, UR4, R11 ;  /* 0x000000040a067c24 */ /* 0x001fe4000f8e020b */
[----:B------:R-:W-:Y:S01]  /*0340*/  @!P0 IMAD.MOV R0, RZ, RZ, -R0 ;  /* 0x000000ffff008224 */ /* 0x000fe200078e0a00 */
[----:B------:R-:W-:Y:S01]  /*0350*/  SEL R7, R9, R7, !P2 ;  /* 0x0000000709077207 */ /* 0x000fe20005000000 */
[----:B--2---:R-:W-:-:S03]  /*0360*/  IMAD R8, R4, UR5, R13 ;  /* 0x0000000504087c24 */ /* 0x004fc6000f8e020d */
[----:B------:R-:W-:Y:S02]  /*0370*/  SEL R9, R9, R0, !P2 ;  /* 0x0000000009097207 */ /* 0x000fe40005000000 */
[----:B------:R-:W-:-:S04]  /*0380*/  ISETP.GT.AND P0, PT, R6, R7, PT ;  /* 0x000000070600720c */ /* 0x000fc80003f04270 */
[----:B------:R-:W-:-:S13]  /*0390*/  ISETP.GT.OR P0, PT, R8, R9, P0 ;  /* 0x000000090800720c */ /* 0x000fda0000704670 */
[----:B------:R-:W-:Y:S05]  /*03a0*/  @P0 EXIT ;  /* 0x000000000000094d */ /* 0x000fea0003800000 */
[----:B------:R-:W-:Y:S01]  /*03b0*/  ISETP.GE.AND P0, PT, R3, 0x1, PT ;  /* 0x000000010300780c */ /* 0x000fe20003f06270 */
[----:B------:R-:W0:Y:S01]  /*03c0*/  LDCU.64 UR8, c[0x0][0x358] ;  /* 0x00006b00ff0877ac */ /* 0x000e220008000a00 */
[----:B------:R-:W-:Y:S02]  /*03d0*/  HFMA2 R19, -RZ, RZ, 0, 0 ;  /* 0x00000000ff137431 */ /* 0x000fe400000001ff */
[----:B------:R-:W-:-:S13]  /*03e0*/  ISETP.LT.OR P0, PT, R2, 0x1, !P0 ;  /* 0x000000010200780c */ /* 0x000fda0004701670 */
[----:B------:R-:W-:Y:S05]  /*03f0*/  @P0 BRA `(.L_x_21) ;  /* 0x0000000400e00947 */ /* 0x000fea0003800000 */
[----:B------:R-:W1:Y:S01]  /*0400*/  LDCU.64 UR6, c[0x0][0x380] ;  /* 0x00007000ff0677ac */ /* 0x000e620008000a00 */
[C---:B------:R-:W-:Y:S01]  /*0410*/  LOP3.LUT R23, R3.reuse, 0xf, RZ, 0xc0, !PT ;  /* 0x0000000f03177812 */ /* 0x040fe200078ec0ff */
[----:B------:R-:W-:Y:S01]  /*0420*/  IMAD R10, R6, R5, RZ ;  /* 0x00000005060a7224 */ /* 0x000fe200078e02ff */
[C---:B------:R-:W-:Y:S01]  /*0430*/  LOP3.LUT R24, R3.reuse, 0x7, RZ, 0xc0, !PT ;  /* 0x0000000703187812 */ /* 0x040fe200078ec0ff */
[----:B------:R-:W-:Y:S01]  /*0440*/  UMOV UR4, URZ ;  /* 0x000000ff00047c82 */ /* 0x000fe20008000000 */
[----:B------:R-:W-:Y:S01]  /*0450*/  LOP3.LUT R9, R3, 0x3, RZ, 0xc0, !PT ;  /* 0x0000000303097812 */ /* 0x000fe200078ec0ff */
[----:B------:R-:W-:Y:S01]  /*0460*/  VIADD R0, R23, 0xffffffff ;  /* 0xffffffff17007836 */ /* 0x000fe20000000000 */
[----:B------:R-:W-:Y:S01]  /*0470*/  MOV R19, RZ ;  /* 0x000000ff00137202 */ /* 0x000fe20000000f00 */
[----:B------:R-:W-:-:S03]  /*0480*/  VIADD R2, R24, 0xffffffff ;  /* 0xffffffff18027836 */ /* 0x000fc60000000000 */
[----:B------:R-:W-:Y:S02]  /*0490*/  ISETP.GE.U32.AND P0, PT, R0, 0x7, PT ;  /* 0x000000070000780c */ /* 0x000fe40003f06070 */
[----:B------:R-:W-:Y:S02]  /*04a0*/  LOP3.LUT R0, R3, 0x7ffffff0, RZ, 0xc0, !PT ;  /* 0x7ffffff003007812 */ /* 0x000fe400078ec0ff */
[----:B------:R-:W-:Y:S01]  /*04b0*/  ISETP.GE.U32.AND P1, PT, R2, 0x3, PT ;  /* 0x000000030200780c */ /* 0x000fe20003f26070 */
[----:B-1----:R-:W-:Y:S02]  /*04c0*/  UIADD3 UR5, UP0, UPT, UR6, 0x20, URZ ;  /* 0x0000002006057890 */ /* 0x002fe4000ff1e0ff */
[----:B------:R-:W-:Y:S02]  /*04d0*/  IMAD.MOV R11, RZ, RZ, -R0 ;  /* 0x000000ffff0b7224 */ /* 0x000fe400078e0a00 */
[----:B------:R-:W-:-:S12]  /*04e0*/  UIADD3.X UR6, UPT, UPT, URZ, UR7, URZ, UP0, !UPT ;  /* 0x00000007ff067290 */ /* 0x000fd800087fe4ff */
.L_x_27:
[----:B------:R-:W1:Y:S01]  /*04f0*/  LDC.64 R2, c[0x0][0x398] ;  /* 0x0000e600ff027b82 */ /* 0x000e620000000a00 */
[----:B------:R-:W2:Y:S01]  /*0500*/  LDCU UR7, c[0x0][0x394] ;  /* 0x00007280ff0777ac */ /* 0x000ea20008000800 */
[----:B------:R-:W-:-:S06]  /*0510*/  IMAD.MOV.U32 R13, RZ, RZ, RZ ;  /* 0x000000ffff0d7224 */ /* 0x000fcc00078e00ff */
[----:B------:R-:W3:Y:S01]  /*0520*/  LDC R5, c[0x0][0x3a0] ;  /* 0x0000e800ff057b82 */ /* 0x000ee20000000800 */
[----:B-1----:R-:W-:Y:S01]  /*0530*/  ISETP.GE.U32.AND P3, PT, R3, 0x10, PT ;  /* 0x000000100300780c */ /* 0x002fe20003f66070 */
[----:B---3--:R-:W-:Y:S01]  /*0540*/  IMAD R5, R8, R5, UR4 ;  /* 0x0000000408057e24 */ /* 0x008fe2000f8e0205 */
[----:B------:R-:W-:-:S03]  /*0550*/  UIADD3 UR4, UPT, UPT, UR4, 0x1, URZ ;  /* 0x0000000104047890 */ /* 0x000fc6000fffe0ff */
[----:B--2---:R-:W-:-:S03]  /*0560*/  IMAD R12, R5, UR7, R10 ;  /* 0x00000007050c7c24 */ /* 0x004fc6000f8e020a */
[----:B------:R-:W-:-:S05]  /*0570*/  ISETP.NE.AND P2, PT, R2, UR4, PT ;  /* 0x0000000402007c0c */ /* 0x000fca000bf45270 */
[----:B------:R-:W-:Y:S08]  /*0580*/  @!P3 BRA `(.L_x_22) ;  /* 0x0000000000a8b947 */ /* 0x000ff00003800000 */
[----:B------:R-:W-:Y:S01]  /*0590*/  MOV R13, R12 ;  /* 0x0000000c000d7202 */ /* 0x000fe20000000f00 */
[----:B------:R-:W-:-:S07]  /*05a0*/  IMAD.MOV.U32 R14, RZ, RZ, R11 ;  /* 0x000000ffff0e7224 */ /* 0x000fce00078e000b */
.L_x_23:
[----:B------:R-:W-:Y:S01]  /*05b0*/  MOV R5, UR6 ;  /* 0x0000000600057c02 */ /* 0x000fe20008000f00 */
[----:B------:R-:W-:-:S04]  /*05c0*/  IMAD.U32 R4, RZ, RZ, UR5 ;  /* 0x00000005ff047e24 */ /* 0x000fc8000f8e00ff */
[----:B------:R-:W-:-:S05]  /*05d0*/  IMAD.WIDE R4, R13, 0x4, R4 ;  /* 0x000000040d047825 */ /* 0x000fca00078e0204 */
[----:B0-----:R-:W2:Y:S04]  /*05e0*/  LDG.E R18, desc[UR8][R4.64+-0x20] ;  /* 0xffffe00804127981 */ /* 0x001ea8000c1e1900 */
[----:B------:R-:W3:Y:S04]  /*05f0*/  LDG.E R27, desc[UR8][R4.64+-0x1c] ;  /* 0xffffe408041b7981 */ /* 0x000ee8000c1e1900 */
[----:B------:R-:W4:Y:S04]  /*0600*/  LDG.E R25, desc[UR8][R4.64+-0x18] ;  /* 0xffffe80804197981 */ /* 0x000f28000c1e1900 */
[----:B------:R-:W5:Y:S04]  /*0610*/  LDG.E R22, desc[UR8][R4.64+-0x14] ;  /* 0xffffec0804167981 */ /* 0x000f68000c1e1900 */
[----:B------:R-:W5:Y:S04]  /*0620*/  LDG.E R21, desc[UR8][R4.64+-0x10] ;  /* 0xfffff00804157981 */ /* 0x000f68000c1e1900 */
[----:B------:R-:W5:Y:S04]  /*0630*/  LDG.E R20, desc[UR8][R4.64+-0xc] ;  /* 0xfffff40804147981 */ /* 0x000f68000c1e1900 */
[----:B------:R-:W5:Y:S04]  /*0640*/  LDG.E R15, desc[UR8][R4.64+-0x8] ;  /* 0xfffff808040f7981 */ /* 0x000f68000c1e1900 */
[----:B------:R-:W5:Y:S04]  /*0650*/  LDG.E R17, desc[UR8][R4.64+-0x4] ;  /* 0xfffffc0804117981 */ /* 0x000f68000c1e1900 */
[----:B------:R-:W5:Y:S01]  /*0660*/  LDG.E R16, desc[UR8][R4.64] ;  /* 0x0000000804107981 */ /* 0x000f62000c1e1900 */
[----:B--2---:R-:W-:-:S03]  /*0670*/  FADD R18, R18, R19 ;  /* 0x0000001312127221 */ /* 0x004fc60000000000 */
[----:B------:R-:W2:Y:S01]  /*0680*/  LDG.E R19, desc[UR8][R4.64+0x4] ;  /* 0x0000040804137981 */ /* 0x000ea2000c1e1900 */
[----:B---3--:R-:W-:-:S03]  /*0690*/  FADD R26, R18, R27 ;  /* 0x0000001b121a7221 */ /* 0x008fc60000000000 */
[----:B------:R-:W3:Y:S01]  /*06a0*/  LDG.E R18, desc[UR8][R4.64+0x8] ;  /* 0x0000080804127981 */ /* 0x000ee2000c1e1900 */
[----:B----4-:R-:W-:-:S03]  /*06b0*/  FADD R27, R26, R25 ;  /* 0x000000191a1b7221 */ /* 0x010fc60000000000 */
[----:B------:R-:W4:Y:S01]  /*06c0*/  LDG.E R25, desc[UR8][R4.64+0xc] ;  /* 0x00000c0804197981 */ /* 0x000f22000c1e1900 */
[----:B-----5:R-:W-:-:S03]  /*06d0*/  FADD R26, R27, R22 ;  /* 0x000000161b1a7221 */ /* 0x020fc60000000000 */
[----:B------:R-:W5:Y:S01]  /*06e0*/  LDG.E R22, desc[UR8][R4.64+0x10] ;  /* 0x0000100804167981 */ /* 0x000f62000c1e1900 */
[----:B------:R-:W-:-:S03]  /*06f0*/  FADD R27, R26, R21 ;  /* 0x000000151a1b7221 */ /* 0x000fc60000000000 */
[----:B------:R-:W5:Y:S01]  /*0700*/  LDG.E R21, desc[UR8][R4.64+0x14] ;  /* 0x0000140804157981 */ /* 0x000f62000c1e1900 */
[----:B------:R-:W-:-:S03]  /*0710*/  FADD R28, R27, R20 ;  /* 0x000000141b1c7221 */ /* 0x000fc60000000000 */
[----:B------:R-:W5:Y:S04]  /*0720*/  LDG.E R20, desc[UR8][R4.64+0x18] ;  /* 0x0000180804147981 */ /* 0x000f68000c1e1900 */
[----:B------:R-:W5:Y:S01]  /*0730*/  LDG.E R26, desc[UR8][R4.64+0x1c] ;  /* 0x00001c08041a7981 */ /* 0x000f62000c1e1900 */
[----:B------:R-:W-:Y:S01]  /*0740*/  FADD R28, R28, R15 ;  /* 0x0000000f1c1c7221 */ /* 0x000fe20000000000 */
[----:B------:R-:W-:Y:S02]  /*0750*/  VIADD R14, R14, 0x10 ;  /* 0x000000100e0e7836 */ /* 0x000fe40000000000 */
[----:B------:R-:W-:Y:S02]  /*0760*/  VIADD R13, R13, 0x10 ;  /* 0x000000100d0d7836 */ /* 0x000fe40000000000 */
[----:B------:R-:W-:Y:S01]  /*0770*/  FADD R17, R28, R17 ;  /* 0x000000111c117221 */ /* 0x000fe20000000000 */
[----:B------:R-:W-:-:S03]  /*0780*/  ISETP.NE.AND P3, PT, R14, RZ, PT ;  /* 0x000000ff0e00720c */ /* 0x000fc60003f65270 */
[----:B------:R-:W-:-:S04]  /*0790*/  FADD R16, R17, R16 ;  /* 0x0000001011107221 */ /* 0x000fc80000000000 */
[----:B--2---:R-:W-:-:S04]  /*07a0*/  FADD R19, R16, R19 ;  /* 0x0000001310137221 */ /* 0x004fc80000000000 */
[----:B---3--:R-:W-:-:S04]  /*07b0*/  FADD R18, R19, R18 ;  /* 0x0000001213127221 */ /* 0x008fc80000000000 */
[----:B----4-:R-:W-:-:S04]  /*07c0*/  FADD R25, R18, R25 ;  /* 0x0000001912197221 */ /* 0x010fc80000000000 */
[----:B-----5:R-:W-:-:S04]  /*07d0*/  FADD R22, R25, R22 ;  /* 0x0000001619167221 */ /* 0x020fc80000000000 */
[----:B------:R-:W-:-:S04]  /*07e0*/  FADD R21, R22, R21 ;  /* 0x0000001516157221 */ /* 0x000fc80000000000 */
[----:B------:R-:W-:-:S04]  /*07f0*/  FADD R21, R21, R20 ;  /* 0x0000001415157221 */ /* 0x000fc80000000000 */
[----:B------:R-:W-:Y:S01]  /*0800*/  FADD R19, R21, R26 ;  /* 0x0000001a15137221 */ /* 0x000fe20000000000 */
[----:B------:R-:W-:Y:S06]  /*0810*/  @P3 BRA `(.L_x_23) ;  /* 0xfffffffc00643947 */ /* 0x000fec000383ffff */
[----:B------:R-:W-:-:S07]  /*0820*/  MOV R13, R0 ;  /* 0x00000000000d7202 */ /* 0x000fce0000000f00 */
.L_x_22:
[----:B------:R-:W-:-:S13]  /*0830*/  ISETP.NE.AND P3, PT, R23, RZ, PT ;  /* 0x000000ff1700720c */ /* 0x000fda0003f65270 */
[----:B------:R-:W-:Y:S05]  /*0840*/  @!P3 BRA `(.L_x_24) ;  /* 0x0000000000c8b947 */ /* 0x000fea0003800000 */
[----:B------:R-:W-:Y:S01]  /*0850*/  ISETP.NE.AND P3, PT, R24, RZ, PT ;  /* 0x000000ff1800720c */ /* 0x000fe20003f65270 */
[----:B------:R-:W-:-:S12]  /*0860*/  @!P0 BRA `(.L_x_25) ;  /* 0x0000000000508947 */ /* 0x000fd80003800000 */
[----:B------:R-:W1:Y:S01]  /*0870*/  LDC.64 R4, c[0x0][0x380] ;  /* 0x0000e000ff047b82 */ /* 0x000e620000000a00 */
[----:B------:R-:W-:-:S04]  /*0880*/  IMAD.IADD R15, R12, 0x1, R13 ;  /* 0x000000010c0f7824 */ /* 0x000fc800078e020d */
[----:B-1----:R-:W-:-:S05]  /*0890*/  IMAD.WIDE R4, R15, 0x4, R4 ;  /* 0x000000040f047825 */ /* 0x002fca00078e0204 */
[----:B0-----:R-:W2:Y:S04]  /*08a0*/  LDG.E R16, desc[UR8][R4.64] ;  /* 0x0000000804107981 */ /* 0x001ea8000c1e1900 */
[----:B------:R-:W3:Y:S04]  /*08b0*/  LDG.E R15, desc[UR8][R4.64+0x4] ;  /* 0x00000408040f7981 */ /* 0x000ee8000c1e1900 */
[----:B------:R-:W4:Y:S04]  /*08c0*/  LDG.E R18, desc[UR8][R4.64+0x8] ;  /* 0x0000080804127981 */ /* 0x000f28000c1e1900 */
[----:B------:R-:W5:Y:S04]  /*08d0*/  LDG.E R20, desc[UR8][R4.64+0xc] ;  /* 0x00000c0804147981 */ /* 0x000f68000c1e1900 */
[----:B------:R-:W5:Y:S04]  /*08e0*/  LDG.E R22, desc[UR8][R4.64+0x10] ;  /* 0x0000100804167981 */ /* 0x000f68000c1e1900 */
[----:B------:R-:W5:Y:S04]  /*08f0*/  LDG.E R26, desc[UR8][R4.64+0x14] ;  /* 0x00001408041a7981 */ /* 0x000f68000c1e1900 */
[----:B------:R-:W5:Y:S04]  /*0900*/  LDG.E R14, desc[UR8][R4.64+0x18] ;  /* 0x00001808040e7981 */ /* 0x000f68000c1e1900 */
[----:B------:R-:W5:Y:S01]  /*0910*/  LDG.E R17, desc[UR8][R4.64+0x1c] ;  /* 0x00001c0804117981 */ /* 0x000f62000c1e1900 */
[----:B------:R-:W-:-:S02]  /*0920*/  VIADD R13, R13, 0x8 ;  /* 0x000000080d0d7836 */ /* 0x000fc40000000000 */
[----:B--2---:R-:W-:-:S04]  /*0930*/  FADD R16, R19, R16 ;  /* 0x0000001013107221 */ /* 0x004fc80000000000 */
[----:B---3--:R-:W-:-:S04]  /*0940*/  FADD R15, R16, R15 ;  /* 0x0000000f100f7221 */ /* 0x008fc80000000000 */
[----:B----4-:R-:W-:-:S04]  /*0950*/  FADD R15, R15, R18 ;  /* 0x000000120f0f7221 */ /* 0x010fc80000000000 */
[----:B-----5:R-:W-:-:S04]  /*0960*/  FADD R15, R15, R20 ;  /* 0x000000140f0f7221 */ /* 0x020fc80000000000 */
[----:B------:R-:W-:-:S04]  /*0970*/  FADD R15, R15, R22 ;  /* 0x000000160f0f7221 */ /* 0x000fc80000000000 */
[----:B------:R-:W-:-:S04]  /*0980*/  FADD R15, R15, R26 ;  /* 0x0000001a0f0f7221 */ /* 0x000fc80000000000 */
[----:B------:R-:W-:-:S04]  /*0990*/  FADD R14, R15, R14 ;  /* 0x0000000e0f0e7221 */ /* 0x000fc80000000000 */
[----:B------:R-:W-:-:S07]  /*09a0*/  FADD R19, R14, R17 ;  /* 0x000000110e137221 */ /* 0x000fce0000000000 */
.L_x_25:
[----:B------:R-:W-:Y:S05]  /*09b0*/  @!P3 BRA `(.L_x_24) ;  /* 0x00000000006cb947 */ /* 0x000fea0003800000 */
[----:B------:R-:W-:Y:S01]  /*09c0*/  ISETP.NE.AND P3, PT, R9, RZ, PT ;  /* 0x000000ff0900720c */ /* 0x000fe20003f65270 */
[----:B------:R-:W-:-:S12]  /*09d0*/  @!P1 BRA `(.L_x_26) ;  /* 0x0000000000309947 */ /* 0x000fd80003800000 */
[----:B------:R-:W1:Y:S01]  /*09e0*/  LDC.64 R4, c[0x0][0x380] ;  /* 0x0000e000ff047b82 */ /* 0x000e620000000a00 */
[----:B------:R-:W-:-:S05]  /*09f0*/  IADD3 R15, PT, PT, R12, R13, RZ ;  /* 0x0000000d0c0f7210 */ /* 0x000fca0007ffe0ff */
[----:B-1----:R-:W-:-:S05]  /*0a00*/  IMAD.WIDE R4, R15, 0x4, R4 ;  /* 0x000000040f047825 */ /* 0x002fca00078e0204 */
[----:B0-----:R-:W2:Y:S04]  /*0a10*/  LDG.E R14, desc[UR8][R4.64] ;  /* 0x00000008040e7981 */ /* 0x001ea8000c1e1900 */
[----:B------:R-:W3:Y:S04]  /*0a20*/  LDG.E R15, desc[UR8][R4.64+0x4] ;  /* 0x00000408040f7981 */ /* 0x000ee8000c1e1900 */
[----:B------:R-:W4:Y:S04]  /*0a30*/  LDG.E R17, desc[UR8][R4.64+0x8] ;  /* 0x0000080804117981 */ /* 0x000f28000c1e1900 */
[----:B------:R-:W5:Y:S01]  /*0a40*/  LDG.E R21, desc[UR8][R4.64+0xc] ;  /* 0x00000c0804157981 */ /* 0x000f62000c1e1900 */
[----:B------:R-:W-:-:S02]  /*0a50*/  VIADD R13, R13, 0x4 ;  /* 0x000000040d0d7836 */ /* 0x000fc40000000000 */
[----:B--2---:R-:W-:-:S04]  /*0a60*/  FADD R14, R19, R14 ;  /* 0x0000000e130e7221 */ /* 0x004fc80000000000 */
[----:B---3--:R-:W-:-:S04]  /*0a70*/  FADD R14, R14, R15 ;  /* 0x0000000f0e0e7221 */ /* 0x008fc80000000000 */
[----:B----4-:R-:W-:-:S04]  /*0a80*/  FADD R14, R14, R17 ;  /* 0x000000110e0e7221 */ /* 0x010fc80000000000 */
[----:B-----5:R-:W-:-:S07]  /*0a90*/  FADD R19, R14, R21 ;  /* 0x000000150e137221 */ /* 0x020fce0000000000 */
.L_x_26:
[----:B------:R-:W-:Y:S05]  /*0aa0*/  @!P3 BRA `(.L_x_24) ;  /* 0x000000000030b947 */ /* 0x000fea0003800000 */
[----:B------:R-:W1:Y:S01]  /*0ab0*/  LDC.64 R4, c[0x0][0x380] ;  /* 0x0000e000ff047b82 */ /* 0x000e620000000a00 */
[----:B------:R-:W-:-:S04]  /*0ac0*/  IMAD.IADD R13, R12, 0x1, R13 ;  /* 0x000000010c0d7824 */ /* 0x000fc800078e020d */
[----:B-1----:R-:W-:-:S05]  /*0ad0*/  IMAD.WIDE R4, R13, 0x4, R4 ;  /* 0x000000040d047825 */ /* 0x002fca00078e0204 */
[----:B0-----:R-:W2:Y:S01]  /*0ae0*/  LDG.E R12, desc[UR8][R4.64] ;  /* 0x00000008040c7981 */ /* 0x001ea2000c1e1900 */
[----:B------:R-:W-:Y:S01]  /*0af0*/  ISETP.NE.AND P3, PT, R9, 0x1, PT ;  /* 0x000000010900780c */ /* 0x000fe20003f65270 */
[----:B--2---:R-:W-:-:S12]  /*0b00*/  FADD R19, R19, R12 ;  /* 0x0000000c13137221 */ /* 0x004fd80000000000 */
[----:B------:R-:W-:Y:S05]  /*0b10*/  @!P3 BRA `(.L_x_24) ;  /* 0x000000000014b947 */ /* 0x000fea0003800000 */
[----:B------:R-:W-:Y:S01]  /*0b20*/  ISETP.NE.AND P3, PT, R9, 0x2, PT ;  /* 0x000000020900780c */ /* 0x000fe20003f65270 */
[----:B------:R-:W2:-:S12]  /*0b30*/  LDG.E R12, desc[UR8][R4.64+0x4] ;  /* 0x00000408040c7981 */ /* 0x000e98000c1e1900 */
[----:B------:R-:W3:Y:S01]  /*0b40*/  @P3 LDG.E R14, desc[UR8][R4.64+0x8] ;  /* 0x00000808040e3981 */ /* 0x000ee2000c1e1900 */
[----:B--2---:R-:W-:-:S04]  /*0b50*/  FADD R19, R19, R12 ;  /* 0x0000000c13137221 */ /* 0x004fc80000000000 */
[----:B---3--:R-:W-:-:S07]  /*0b60*/  @P3 FADD R19, R19, R14 ;  /* 0x0000000e13133221 */ /* 0x008fce0000000000 */
.L_x_24:
[----:B------:R-:W-:Y:S05]  /*0b70*/  @P2 BRA `(.L_x_27) ;  /* 0xfffffff8005c2947 */ /* 0x000fea000383ffff */
.L_x_21:
[----:B------:R-:W-:Y:S01]  /*0b80*/  IMAD R2, R2, R3, RZ ;  /* 0x0000000302027224 */ /* 0x000fe200078e02ff */
[----:B------:R-:W-:Y:S04]  /*0b90*/  BSSY.RECONVERGENT B0, `(.L_x_28) ;  /* 0x000000e000007945 */ /* 0x000fe80003800200 */
[----:B------:R-:W-:-:S04]  /*0ba0*/  I2FP.F32.S32 R4, R2 ;  /* 0x0000000200047245 */ /* 0x000fc80000201400 */
[----:B------:R-:W1:Y:S08]  /*0bb0*/  MUFU.RCP R3, R4 ;  /* 0x0000000400037308 */ /* 0x000e700000001000 */
[----:B------:R-:W2:Y:S01]  /*0bc0*/  FCHK P0, R19, R4 ;  /* 0x0000000413007302 */ /* 0x000ea20000000000 */
[----:B-1----:R-:W-:-:S04]  /*0bd0*/  FFMA R0, -R4, R3, 1 ;  /* 0x3f80000004007423 */ /* 0x002fc80000000103 */
[----:B------:R-:W-:-:S04]  /*0be0*/  FFMA R0, R3, R0, R3 ;  /* 0x0000000003007223 */ /* 0x000fc80000000003 */
[----:B------:R-:W-:-:S04]  /*0bf0*/  FFMA R3, R0, R19, RZ ;  /* 0x0000001300037223 */ /* 0x000fc800000000ff */
[----:B------:R-:W-:-:S04]  /*0c00*/  FFMA R2, -R4, R3, R19 ;  /* 0x0000000304027223 */ /* 0x000fc80000000113 */
[----:B------:R-:W-:Y:S01]  /*0c10*/  FFMA R5, R0, R2, R3 ;  /* 0x0000000200057223 */ /* 0x000fe20000000003 */
[----:B--2---:R-:W-:Y:S06]  /*0c20*/  @!P0 BRA `(.L_x_29) ;  /* 0x0000000000108947 */ /* 0x004fec0003800000 */
[----:B------:R-:W-:Y:S02]  /*0c30*/  MOV R3, R19 ;  /* 0x0000001300037202 */ /* 0x000fe40000000f00 */
[----:B------:R-:W-:-:S07]  /*0c40*/  MOV R2, 0xc60 ;  /* 0x00000c6000027802 */ /* 0x000fce0000000f00 */
[----:B0-----:R-:W-:Y:S05]  /*0c50*/  CALL.REL.NOINC `($__internal_1_$__cuda_sm3x_div_rn_noftz_f32_slowpath) ;  /* 0x0000000000207944 */ /* 0x001fea0003c00000 */
[----:B------:R-:W-:-:S07]  /*0c60*/  IMAD.MOV.U32 R5, RZ, RZ, R0 ;  /* 0x000000ffff057224 */ /* 0x000fce00078e0000 */
.L_x_29:
[----:B0-----:R-:W-:Y:S05]  /*0c70*/  BSYNC.RECONVERGENT B0 ;  /* 0x0000000000007941 */ /* 0x001fea0003800200 */
.L_x_28:
[----:B------:R-:W0:Y:S01]  /*0c80*/  LDC.64 R2, c[0x0][0x388] ;  /* 0x0000e200ff027b82 */ /* 0x000e220000000a00 */
[----:B------:R-:W-:-:S04]  /*0c90*/  IMAD R7, R7, R8, R8 ;  /* 0x0000000807077224 */ /* 0x000fc800078e0208 */
[----:B------:R-:W-:-:S04]  /*0ca0*/  IMAD.IADD R7, R6, 0x1, R7 ;  /* 0x0000000106077824 */ /* 0x000fc800078e0207 */
[----:B0-----:R-:W-:-:S05]  /*0cb0*/  IMAD.WIDE R2, R7, 0x4, R2 ;  /* 0x0000000407027825 */ /* 0x001fca00078e0202 */
[----:B------:R-:W-:Y:S01]  /*0cc0*/  STG.E desc[UR8][R2.64], R5 ;  /* 0x0000000502007986 */ /* 0x000fe2000c101908 */
[----:B------:R-:W-:Y:S05]  /*0cd0*/  EXIT ;  /* 0x000000000000794d */ /* 0x000fea0003800000 */
        .weak           $__internal_1_$__cuda_sm3x_div_rn_noftz_f32_slowpath
        .type           $__internal_1_$__cuda_sm3x_div_rn_noftz_f32_slowpath,@function
        .size           $__internal_1_$__cuda_sm3x_div_rn_noftz_f32_slowpath,(.L_x_52 - $__internal_1_$__cuda_sm3x_div_rn_noftz_f32_slowpath)
$__internal_1_$__cuda_sm3x_div_rn_noftz_f32_slowpath:
[----:B------:R-:W-:Y:S01]  /*0ce0*/  SHF.R.U32.HI R5, RZ, 0x17, R4 ;  /* 0x00000017ff057819 */ /* 0x000fe20000011604 */
[----:B------:R-:W-:Y:S01]  /*0cf0*/  BSSY.RECONVERGENT B1, `(.L_x_30) ;  /* 0x0000063000017945 */ /* 0x000fe20003800200 */
[----:B------:R-:W-:Y:S02]  /*0d00*/  SHF.R.U32.HI R0, RZ, 0x17, R3 ;  /* 0x00000017ff007819 */ /* 0x000fe40000011603 */
[----:B------:R-:W-:Y:S02]  /*0d10*/  LOP3.LUT R5, R5, 0xff, RZ, 0xc0, !PT ;  /* 0x000000ff05057812 */ /* 0x000fe400078ec0ff */
[----:B------:R-:W-:Y:S02]  /*0d20*/  LOP3.LUT R12, R0, 0xff, RZ, 0xc0, !PT ;  /* 0x000000ff000c7812 */ /* 0x000fe400078ec0ff */
[----:B------:R-:W-:-:S03]  /*0d30*/  IADD3 R10, PT, PT, R5, -0x1, RZ ;  /* 0xffffffff050a7810 */ /* 0x000fc60007ffe0ff */
[----:B------:R-:W-:Y:S01]  /*0d40*/  VIADD R11, R12, 0xffffffff ;  /* 0xffffffff0c0b7836 */ /* 0x000fe20000000000 */
[----:B------:R-:W-:-:S04]  /*0d50*/  ISETP.GT.U32.AND P0, PT, R10, 0xfd, PT ;  /* 0x000000fd0a00780c */ /* 0x000fc80003f04070 */
[----:B------:R-:W-:-:S13]  /*0d60*/  ISETP.GT.U32.OR P0, PT, R11, 0xfd, P0 ;  /* 0x000000fd0b00780c */ /* 0x000fda0000704470 */
[----:B------:R-:W-:Y:S01]  /*0d70*/  @!P0 MOV R9, RZ ;  /* 0x000000ff00098202 */ /* 0x000fe20000000f00 */
        /* <DEDUP_REMOVED lines=20> */
[----:B------:R-:W-:Y:S01]  /*0ec0*/  @P0 MOV R9, RZ ;  /* 0x000000ff00090202 */ /* 0x000fe20000000f00 */
[----:B------:R-:W-:Y:S02]  /*0ed0*/  @!P0 IMAD.MOV.U32 R9, RZ, RZ, -0x40 ;  /* 0xffffffc0ff098424 */ /* 0x000fe400078e00ff */
[----:B------:R-:W-:Y:S01]  /*0ee0*/  @!P0 FFMA R3, R3, 1.84467440737095516160e+19, RZ ;  /* 0x5f80000003038823 */ /* 0x000fe200000000ff */
[----:B------:R-:W-:Y:S02]  /*0ef0*/  @!P1 FFMA R4, R0, 1.84467440737095516160e+19, RZ ;  /* 0x5f80000000049823 */ /* 0x000fe400000000ff */
[----:B------:R-:W-:-:S07]  /*0f00*/  @!P1 IADD3 R9, PT, PT, R9, 0x40, RZ ;  /* 0x0000004009099810 */ /* 0x000fce0007ffe0ff */
.L_x_31:
[----:B------:R-:W-:Y:S01]  /*0f10*/  LEA R11, R5, 0xc0800000, 0x17 ;  /* 0xc0800000050b7811 */ /* 0x000fe200078eb8ff */
[----:B------:R-:W-:Y:S04]  /*0f20*/  BSSY.RECONVERGENT B2, `(.L_x_36) ;  /* 0x0000036000027945 */ /* 0x000fe80003800200 */
[----:B------:R-:W-:Y:S01]  /*0f30*/  IMAD.IADD R11, R4, 0x1, -R11 ;  /* 0x00000001040b7824 */ /* 0x000fe200078e0a0b */
[----:B------:R-:W-:-:S03]  /*0f40*/  IADD3 R4, PT, PT, R12, -0x7f, RZ ;  /* 0xffffff810c047810 */ /* 0x000fc60007ffe0ff */
[----:B------:R-:W0:Y:S01]  /*0f50*/  MUFU.RCP R10, R11 ;  /* 0x0000000b000a7308 */ /* 0x000e220000001000 */
[----:B------:R-:W-:Y:S01]  /*0f60*/  FADD.FTZ R13, -R11, -RZ ;  /* 0x800000ff0b0d7221 */ /* 0x000fe20000010100 */
[C---:B------:R-:W-:Y:S01]  /*0f70*/  IMAD R0, R4.reuse, -0x800000, R3 ;  /* 0xff80000004007824 */ /* 0x040fe200078e0203 */
[----:B------:R-:W-:-:S05]  /*0f80*/  IADD3 R4, PT, PT, R4, 0x7f, -R5 ;  /* 0x0000007f04047810 */ /* 0x000fca0007ffe805 */
[----:B------:R-:W-:Y:S02]  /*0f90*/  IMAD.IADD R4, R4, 0x1, R9 ;  /* 0x0000000104047824 */ /* 0x000fe400078e0209 */
[----:B0-----:R-:W-:-:S04]  /*0fa0*/  FFMA R15, R10, R13, 1 ;  /* 0x3f8000000a0f7423 */ /* 0x001fc8000000000d */
[----:B------:R-:W-:-:S04]  /*0fb0*/  FFMA R12, R10, R15, R10 ;  /* 0x0000000f0a0c7223 */ /* 0x000fc8000000000a */
[----:B------:R-:W-:-:S04]  /*0fc0*/  FFMA R3, R0, R12, RZ ;  /* 0x0000000c00037223 */ /* 0x000fc800000000ff */
[----:B------:R-:W-:-:S04]  /*0fd0*/  FFMA R10, R13, R3, R0 ;  /* 0x000000030d0a7223 */ /* 0x000fc80000000000 */
[----:B------:R-:W-:-:S04]  /*0fe0*/  FFMA R15, R12, R10, R3 ;  /* 0x0000000a0c0f7223 */ /* 0x000fc80000000003 */
[----:B------:R-:W-:-:S04]  /*0ff0*/  FFMA R10, R13, R15, R0 ;  /* 0x0000000f0d0a7223 */ /* 0x000fc80000000000 */
[----:B------:R-:W-:-:S05]  /*1000*/  FFMA R0, R12, R10, R15 ;  /* 0x0000000a0c007223 */ /* 0x000fca000000000f */
[----:B------:R-:W-:-:S04]  /*1010*/  SHF.R.U32.HI R3, RZ, 0x17, R0 ;  /* 0x00000017ff037819 */ /* 0x000fc80000011600 */
[----:B------:R-:W-:-:S04]  /*1020*/  LOP3.LUT R3, R3, 0xff, RZ, 0xc0, !PT ;  /* 0x000000ff03037812 */ /* 0x000fc800078ec0ff */
[----:B------:R-:W-:-:S05]  /*1030*/  IADD3 R9, PT, PT, R3, R4, RZ ;  /* 0x0000000403097210 */ /* 0x000fca0007ffe0ff */
        /* <DEDUP_REMOVED lines=11> */
[CCC-:B------:R-:W-:Y:S01]  /*10f0*/  FFMA.RM R4, R12.reuse, R10.reuse, R15.reuse ;  /* 0x0000000a0c047223 */ /* 0x1c0fe2000000400f */
[C---:B------:R-:W-:Y:S02]  /*1100*/  ISETP.NE.AND P2, PT, R9.reuse, RZ, PT ;  /* 0x000000ff0900720c */ /* 0x040fe40003f45270 */
[----:B------:R-:W-:Y:S02]  /*1110*/  ISETP.NE.AND P1, PT, R9, RZ, PT ;  /* 0x000000ff0900720c */ /* 0x000fe40003f25270 */
[----:B------:R-:W-:Y:S01]  /*1120*/  LOP3.LUT R5, R3, 0x7fffff, RZ, 0xc0, !PT ;  /* 0x007fffff03057812 */ /* 0x000fe200078ec0ff */
[----:B------:R-:W-:Y:S01]  /*1130*/  FFMA.RP R3, R12, R10, R15 ;  /* 0x0000000a0c037223 */ /* 0x000fe2000000800f */
[----:B------:R-:W-:Y:S01]  /*1140*/  IADD3 R10, PT, PT, R9, 0x20, RZ ;  /* 0x00000020090a7810 */ /* 0x000fe20007ffe0ff */
[----:B------:R-:W-:Y:S01]  /*1150*/  IMAD.MOV R9, RZ, RZ, -R9 ;  /* 0x000000ffff097224 */ /* 0x000fe200078e0a09 */
        /* <DEDUP_REMOVED lines=10> */
[----:B------:R-:W-:-:S04]  /*1200*/  LOP3.LUT R3, R3, R4, RZ, 0xc0, !PT ;  /* 0x0000000403037212 */ /* 0x000fc800078ec0ff */
[----:B------:R-:W-:-:S04]  /*1210*/  IADD3 R3, PT, PT, R10, R3, RZ ;  /* 0x000000030a037210 */ /* 0x000fc80007ffe0ff */
[----:B------:R-:W-:Y:S01]  /*1220*/  LOP3.LUT R0, R3, R0, RZ, 0xfc, !PT ;  /* 0x0000000003007212 */ /* 0x000fe200078efcff */
[----:B------:R-:W-:Y:S06]  /*1230*/  BRA `(.L_x_39) ;  /* 0x0000000000107947 */ /* 0x000fec0003800000 */
.L_x_38:
[----:B------:R-:W-:-:S04]  /*1240*/  LOP3.LUT R0, R0, 0x80000000, RZ, 0xc0, !PT ;  /* 0x8000000000007812 */ /* 0x000fc800078ec0ff */
[----:B------:R-:W-:Y:S01]  /*1250*/  LOP3.LUT R0, R0, 0x7f800000, RZ, 0xfc, !PT ;  /* 0x7f80000000007812 */ /* 0x000fe200078efcff */
[----:B------:R-:W-:Y:S06]  /*1260*/  BRA `(.L_x_39) ;  /* 0x0000000000047947 */ /* 0x000fec0003800000 */
.L_x_37:
[----:B------:R-:W-:-:S07]  /*1270*/  IMAD R0, R4, 0x800000, R0 ;  /* 0x0080000004007824 */ /* 0x000fce00078e0200 */
.L_x_39:
[----:B------:R-:W-:Y:S05]  /*1280*/  BSYNC.RECONVERGENT B2 ;  /* 0x0000000000027941 */ /* 0x000fea0003800200 */
.L_x_36:
[----:B------:R-:W-:Y:S05]  /*1290*/  BRA `(.L_x_40) ;  /* 0x0000000000207947 */ /* 0x000fea0003800000 */
.L_x_35:
[----:B------:R-:W-:-:S04]  /*12a0*/  LOP3.LUT R0, R4, 0x80000000, R3, 0x48, !PT ;  /* 0x8000000004007812 */ /* 0x000fc800078e4803 */
[----:B------:R-:W-:Y:S01]  /*12b0*/  LOP3.LUT R0, R0, 0x7f800000, RZ, 0xfc, !PT ;  /* 0x7f80000000007812 */ /* 0x000fe200078efcff */
[----:B------:R-:W-:Y:S06]  /*12c0*/  BRA `(.L_x_40) ;  /* 0x0000000000147947 */ /* 0x000fec0003800000 */
.L_x_34:
[----:B------:R-:W-:Y:S01]  /*12d0*/  LOP3.LUT R0, R4, 0x80000000, R3, 0x48, !PT ;  /* 0x8000000004007812 */ /* 0x000fe200078e4803 */
[----:B------:R-:W-:Y:S06]  /*12e0*/  BRA `(.L_x_40) ;  /* 0x00000000000c7947 */ /* 0x000fec0003800000 */
.L_x_33:
[----:B------:R-:W0:Y:S01]  /*12f0*/  MUFU.RSQ R0, -QNAN ;  /* 0xffc0000000007908 */ /* 0x000e220000001400 */
[----:B------:R-:W-:Y:S05]  /*1300*/  BRA `(.L_x_40) ;  /* 0x0000000000047947 */ /* 0x000fea0003800000 */
.L_x_32:
[----:B------:R-:W-:-:S07]  /*1310*/  FADD.FTZ R0, R3, R0 ;  /* 0x0000000003007221 */ /* 0x000fce0000010000 */
.L_x_40:
[----:B------:R-:W-:Y:S05]  /*1320*/  BSYNC.RECONVERGENT B1 ;  /* 0x0000000000017941 */ /* 0x000fea0003800200 */
.L_x_30:
[----:B------:R-:W-:-:S04]  /*1330*/  HFMA2 R3, -RZ, RZ, 0, 0 ;  /* 0x00000000ff037431 */ /* 0x000fc800000001ff */
[----:B0-----:R-:W-:Y:S05]  /*1340*/  RET.REL.NODEC R2 `(_Z15avgpool_forwardPKfPfiiiii) ;  /* 0xffffffec022c7950 */ /* 0x001fea0003c3ffff */
.L_x_41:
        /* <DEDUP_REMOVED lines=11> */
.L_x_52:


//--------------------- .text._Z16maxpool_backwardPKfPKiPfi --------------------------
	.section	.text._Z16maxpool_backwardPKfPKiPfi,"ax",@progbits
	.align	128
        .global         _Z16maxpool_backwardPKfPKiPfi
        .type           _Z16maxpool_backwardPKfPKiPfi,@function
        .size           _Z16maxpool_backwardPKfPKiPfi,(.L_x_55 - _Z16maxpool_backwardPKfPKiPfi)
        .other          _Z16maxpool_backwardPKfPKiPfi,@"STO_CUDA_ENTRY STV_DEFAULT"
_Z16maxpool_backwardPKfPKiPfi:
.text._Z16maxpool_backwardPKfPKiPfi:
[----:B------:R-:W-:Y:S01]  /*0000*/  LDC R1, c[0x0][0x37c] ;  /* 0x0000df00ff017b82 */ /* 0x000fe20000000800 */
[----:B------:R-:W0:Y:S07]  /*0010*/  S2R R0, SR_TID.X ;  /* 0x0000000000007919 */ /* 0x000e2e0000002100 */
[----:B------:R-:W0:Y:S01]  /*0020*/  S2UR UR4, SR_CTAID.X ;  /* 0x00000000000479c3 */ /* 0x000e220000002500 */
[----:B------:R-:W1:Y:S07]  /*0030*/  LDCU UR5, c[0x0][0x398] ;  /* 0x00007300ff0577ac */ /* 0x000e6e0008000800 */
[----:B------:R-:W0:Y:S02]  /*0040*/  LDC R5, c[0x0][0x360] ;  /* 0x0000d800ff057b82 */ /* 0x000e240000000800 */
[----:B0-----:R-:W-:-:S05]  /*0050*/  IMAD R5, R5, UR4, R0 ;  /* 0x0000000405057c24 */ /* 0x001fca000f8e0200 */
[----:B-1----:R-:W-:-:S13]  /*0060*/  ISETP.GE.AND P0, PT, R5, UR5, PT ;  /* 0x0000000505007c0c */ /* 0x002fda000bf06270 */
[----:B------:R-:W-:Y:S05]  /*0070*/  @P0 EXIT ;  /* 0x000000000000094d */ /* 0x000fea0003800000 */
[----:B------:R-:W0:Y:S01]  /*0080*/  LDC.64 R2, c[0x0][0x388] ;  /* 0x0000e200ff027b82 */ /* 0x000e220000000a00 */
[----:B------:R-:W1:Y:S07]  /*0090*/  LDCU.64 UR4, c[0x0][0x358] ;  /* 0x00006b00ff0477ac */ /* 0x000e6e0008000a00 */
[----:B------:R-:W2:Y:S01]  /*00a0*/  LDC.64 R6, c[0x0][0x380] ;  /* 0x0000e000ff067b82 */ /* 0x000ea20000000a00 */
[----:B0-----:R-:W-:-:S06]  /*00b0*/  IMAD.WIDE R2, R5, 0x4, R2 ;  /* 0x0000000405027825 */ /* 0x001fcc00078e0202 */
[----:B-1----:R-:W3:Y:S01]  /*00c0*/  LDG.E R3, desc[UR4][R2.64] ;  /* 0x0000000402037981 */ /* 0x002ee2000c1e1900 */
[----:B--2---:R-:W-:Y:S02]  /*00d0*/  IMAD.WIDE R6, R5, 0x4, R6 ;  /* 0x0000000405067825 */ /* 0x004fe400078e0206 */
[----:B------:R-:W3:Y:S04]  /*00e0*/  LDC.64 R4, c[0x0][0x390] ;  /* 0x0000e400ff047b82 */ /* 0x000ee80000000a00 */
[----:B------:R-:W2:Y:S01]  /*00f0*/  LDG.E R7, desc[UR4][R6.64] ;  /* 0x0000000406077981 */ /* 0x000ea2000c1e1900 */
[----:B---3--:R-:W-:-:S05]  /*0100*/  IMAD.WIDE R4, R3, 0x4, R4 ;  /* 0x0000000403047825 */ /* 0x008fca00078e0204 */
[----:B--2---:R-:W-:Y:S01]  /*0110*/  REDG.E.ADD.F32.FTZ.RN.STRONG.GPU desc[UR4][R4.64], R7 ;  /* 0x00000007040079a6 */ /* 0x004fe2000c12f304 */
[----:B------:R-:W-:Y:S05]  /*0120*/  EXIT ;  /* 0x000000000000794d */ /* 0x000fea0003800000 */
.L_x_42:
        /* <DEDUP_REMOVED lines=13> */
.L_x_55:


//--------------------- .text._Z15maxpool_forwardPKfPfPiiiiii --------------------------
	.section	.text._Z15maxpool_forwardPKfPfPiiiiii,"ax",@progbits
	.align	128
        .global         _Z15maxpool_forwardPKfPfPiiiiii
        .type           _Z15maxpool_forwardPKfPfPiiiiii,@function
        .size           _Z15maxpool_forwardPKfPfPiiiiii,(.L_x_56 - _Z15maxpool_forwardPKfPfPiiiiii)
        .other          _Z15maxpool_forwardPKfPfPiiiiii,@"STO_CUDA_ENTRY STV_DEFAULT"
_Z15maxpool_forwardPKfPfPiiiiii:
.text._Z15maxpool_forwardPKfPfPiiiiii:
        /* <DEDUP_REMOVED lines=11> */
[----:B0-----:R-:W0:Y:S01]  /*00b0*/  MUFU.RCP R6, R6 ;  /* 0x0000000600067308 */ /* 0x001e220000001000 */
[----:B-1----:R-:W-:-:S05]  /*00c0*/  IADD3 R0, PT, PT, -R2, UR4, RZ ;  /* 0x0000000402007c10 */ /* 0x002fca000fffe1ff */
[----:B------:R-:W1:Y:S01]  /*00d0*/  S2UR UR4, SR_CTAID.X ;  /* 0x00000000000479c3 */ /* 0x000e620000002500 */
[----:B0-----:R-:W-:Y:S01]  /*00e0*/  VIADD R4, R6, 0xffffffe ;  /* 0x0ffffffe06047836 */ /* 0x001fe20000000000 */
[----:B------:R-:W-:Y:S02]  /*00f0*/  IABS R6, R0 ;  /* 0x0000000000067213 */ /* 0x000fe40000000000 */
[----:B------:R-:W-:Y:S01]  /*0100*/  LOP3.LUT R0, R0, R3, RZ, 0x3c, !PT ;  /* 0x0000000300007212 */ /* 0x000fe200078e3cff */
[----:B------:R0:W3:Y:S02]  /*0110*/  F2I.FTZ.U32.TRUNC.NTZ R5, R4 ;  /* 0x0000000400057305 */ /* 0x0000e4000021f000 */
[----:B0-----:R-:W-:Y:S02]  /*0120*/  IMAD.MOV.U32 R4, RZ, RZ, RZ ;  /* 0x000000ffff047224 */ /* 0x001fe400078e00ff */
[----:B---3--:R-:W-:-:S04]  /*0130*/  IMAD.MOV R12, RZ, RZ, -R5 ;  /* 0x000000ffff0c7224 */ /* 0x008fc800078e0a05 */
[----:B------:R-:W-:Y:S01]  /*0140*/  IMAD R7, R12, R11, RZ ;  /* 0x0000000b0c077224 */ /* 0x000fe200078e02ff */
[----:B------:R-:W-:Y:S02]  /*0150*/  IABS R12, R8 ;  /* 0x00000008000c7213 */ /* 0x000fe40000000000 */
[----:B------:R-:W-:Y:S01]  /*0160*/  LOP3.LUT R8, R8, R3, RZ, 0x3c, !PT ;  /* 0x0000000308087212 */ /* 0x000fe200078e3cff */
[----:B------:R-:W-:-:S03]  /*0170*/  IMAD.HI.U32 R5, R5, R7, R4 ;  /* 0x0000000705057227 */ /* 0x000fc600078e0004 */
[----:B------:R-:W-:Y:S01]  /*0180*/  ISETP.GE.AND P4, PT, R8, RZ, PT ;  /* 0x000000ff0800720c */ /* 0x000fe20003f86270 */
[----:B------:R-:W-:Y:S02]  /*0190*/  IMAD.MOV.U32 R4, RZ, RZ, R6 ;  /* 0x000000ffff047224 */ /* 0x000fe400078e0006 */
[----:B------:R-:W-:-:S04]  /*01a0*/  IMAD.HI.U32 R6, R5, R12, RZ ;  /* 0x0000000c05067227 */ /* 0x000fc800078e00ff */
[----:B------:R-:W-:-:S04]  /*01b0*/  IMAD.HI.U32 R5, R5, R4, RZ ;  /* 0x0000000405057227 */ /* 0x000fc800078e00ff */
[----:B------:R-:W-:Y:S02]  /*01c0*/  IMAD.MOV R7, RZ, RZ, -R6 ;  /* 0x000000ffff077224 */ /* 0x000fe400078e0a06 */
[----:B------:R-:W-:Y:S02]  /*01d0*/  IMAD.MOV R9, RZ, RZ, -R5 ;  /* 0x000000ffff097224 */ /* 0x000fe400078e0a05 */
[C---:B------:R-:W-:Y:S02]  /*01e0*/  IMAD R7, R11.reuse, R7, R12 ;  /* 0x000000070b077224 */ /* 0x040fe400078e020c */
[C---:B------:R-:W-:Y:S01]  /*01f0*/  IMAD R4, R11.reuse, R9, R4 ;  /* 0x000000090b047224 */ /* 0x040fe200078e0204 */
[----:B------:R-:W1:Y:S01]  /*0200*/  S2R R12, SR_TID.X ;  /* 0x00000000000c7919 */ /* 0x000e620000002100 */
[----:B------:R-:W1:Y:S01]  /*0210*/  LDC R9, c[0x0][0x360] ;  /* 0x0000d800ff097b82 */ /* 0x000e620000000800 */
[C---:B------:R-:W-:Y:S02]  /*0220*/  ISETP.GT.U32.AND P3, PT, R11.reuse, R7, PT ;  /* 0x000000070b00720c */ /* 0x040fe40003f64070 */
[----:B------:R-:W-:-:S11]  /*0230*/  ISETP.GT.U32.AND P2, PT, R11, R4, PT ;  /* 0x000000040b00720c */ /* 0x000fd60003f44070 */
[--C-:B------:R-:W-:Y:S02]  /*0240*/  @!P3 IMAD.IADD R7, R7, 0x1, -R11.reuse ;  /* 0x000000010707b824 */ /* 0x100fe400078e0a0b */
[----:B------:R-:W-:Y:S02]  /*0250*/  @!P2 IMAD.IADD R4, R4, 0x1, -R11 ;  /* 0x000000010404a824 */ /* 0x000fe400078e0a0b */
[----:B------:R-:W-:Y:S01]  /*0260*/  @!P3 VIADD R6, R6, 0x1 ;  /* 0x000000010606b836 */ /* 0x000fe20000000000 */
[-C--:B------:R-:W-:Y:S01]  /*0270*/  ISETP.GE.U32.AND P1, PT, R7, R11.reuse, PT ;  /* 0x0000000b0700720c */ /* 0x080fe20003f26070 */
[----:B------:R-:W-:Y:S01]  /*0280*/  @!P2 VIADD R5, R5, 0x1 ;  /* 0x000000010505a836 */ /* 0x000fe20000000000 */
[----:B------:R-:W-:Y:S02]  /*0290*/  ISETP.GE.U32.AND P0, PT, R4, R11, PT ;  /* 0x0000000b0400720c */ /* 0x000fe40003f06070 */
[----:B------:R-:W2:Y:S01]  /*02a0*/  LDC R11, c[0x0][0x364] ;  /* 0x0000d900ff0b7b82 */ /* 0x000ea20000000800 */
[----:B------:R-:W-:-:S02]  /*02b0*/  ISETP.GE.AND P3, PT, R0, RZ, PT ;  /* 0x000000ff0000720c */ /* 0x000fc40003f66270 */
[----:B------:R-:W-:Y:S01]  /*02c0*/  LOP3.LUT R7, RZ, R3, RZ, 0x33, !PT ;  /* 0x00000003ff077212 */ /* 0x000fe200078e33ff */
[----:B-1----:R-:W-:-:S05]  /*02d0*/  IMAD R0, R9, UR4, R12 ;  /* 0x0000000409007c24 */ /* 0x002fca000f8e020c */
[----:B------:R-:W-:Y:S02]  /*02e0*/  @P1 VIADD R6, R6, 0x1 ;  /* 0x0000000106061836 */ /* 0x000fe40000000000 */
[----:B------:R-:W-:Y:S01]  /*02f0*/  @P0 VIADD R5, R5, 0x1 ;  /* 0x0000000105050836 */ /* 0x000fe20000000000 */
[----:B------:R-:W-:Y:S01]  /*0300*/  ISETP.NE.AND P0, PT, R3, RZ, PT ;  /* 0x000000ff0300720c */ /* 0x000fe20003f05270 */
[----:B------:R-:W-:Y:S02]  /*0310*/  IMAD.MOV.U32 R4, RZ, RZ, R6 ;  /* 0x000000ffff047224 */ /* 0x000fe400078e0006 */
[----:B------:R-:W-:Y:S02]  /*0320*/  IMAD.MOV.U32 R6, RZ, RZ, R5 ;  /* 0x000000ffff067224 */ /* 0x000fe400078e0005 */
[----:B------:R-:W-:Y:S02]  /*0330*/  @!P4 IMAD.MOV R4, RZ, RZ, -R4 ;  /* 0x000000ffff04c224 */ /* 0x000fe400078e0a04 */
[----:B------:R-:W-:-:S03]  /*0340*/  @!P3 IMAD.MOV R6, RZ, RZ, -R6 ;  /* 0x000000ffff06b224 */ /* 0x000fc600078e0a06 */
[----:B------:R-:W-:Y:S01]  /*0350*/  SEL R5, R7, R4, !P0 ;  /* 0x0000000407057207 */ /* 0x000fe20004000000 */
[----:B--2---:R-:W-:Y:S01]  /*0360*/  IMAD R4, R11, UR5, R14 ;  /* 0x000000050b047c24 */ /* 0x004fe2000f8e020e */
[----:B------:R-:W-:Y:S02]  /*0370*/  SEL R7, R7, R6, !P0 ;  /* 0x0000000607077207 */ /* 0x000fe40004000000 */
[----:B------:R-:W-:-:S04]  /*0380*/  ISETP.GT.AND P0, PT, R0, R5, PT ;  /* 0x000000050000720c */ /* 0x000fc80003f04270 */
[----:B------:R-:W-:-:S13]  /*0390*/  ISETP.GT.OR P0, PT, R4, R7, P0 ;  /* 0x000000070400720c */ /* 0x000fda0000704670 */
[----:B------:R-:W-:Y:S05]  /*03a0*/  @P0 EXIT ;  /* 0x000000000000094d */ /* 0x000fea0003800000 */
[----:B------:R-:W-:Y:S01]  /*03b0*/  ISETP.GE.AND P0, PT, R10, 0x1, PT ;  /* 0x000000010a00780c */ /* 0x000fe20003f06270 */
[----:B------:R-:W0:Y:S01]  /*03c0*/  LDCU.64 UR6, c[0x0][0x358] ;  /* 0x00006b00ff0677ac */ /* 0x000e220008000a00 */
[----:B------:R-:W-:Y:S02]  /*03d0*/  IMAD.MOV.U32 R11, RZ, RZ, -0xeb60d36 ;  /* 0xf149f2caff0b7424 */ /* 0x000fe400078e00ff */
[----:B------:R-:W-:Y:S01]  /*03e0*/  ISETP.LT.OR P0, PT, R2, 0x1, !P0 ;  /* 0x000000010200780c */ /* 0x000fe20004701670 */
[----:B------:R-:W-:-:S12]  /*03f0*/  IMAD.MOV.U32 R6, RZ, RZ, RZ ;  /* 0x000000ffff067224 */ /* 0x000fd800078e00ff */
[----:B------:R-:W-:Y:S05]  /*0400*/  @P0 BRA `(.L_x_43) ;  /* 0x0000000800cc0947 */ /* 0x000fea0003800000 */
[----:B------:R-:W-:Y:S01]  /*0410*/  LOP3.LUT R25, R10, 0x7, RZ, 0xc0, !PT ;  /* 0x000000070a197812 */ /* 0x000fe200078ec0ff */
[----:B------:R-:W-:Y:S01]  /*0420*/  IMAD R8, R0, R3, RZ ;  /* 0x0000000300087224 */ /* 0x000fe200078e02ff */
[C---:B------:R-:W-:Y:S01]  /*0430*/  LOP3.LUT R24, R10.reuse, 0xf, RZ, 0xc0, !PT ;  /* 0x0000000f0a187812 */ /* 0x040fe200078ec0ff */
[----:B------:R-:W-:Y:S01]  /*0440*/  IMAD.MOV.U32 R11, RZ, RZ, -0xeb60d36 ;  /* 0xf149f2caff0b7424 */ /* 0x000fe200078e00ff */
[C---:B------:R-:W-:Y:S01]  /*0450*/  LOP3.LUT R9, R10.reuse, 0x7ffffff0, RZ, 0xc0, !PT ;  /* 0x7ffffff00a097812 */ /* 0x040fe200078ec0ff */
[----:B------:R-:W-:Y:S01]  /*0460*/  VIADD R6, R25, 0xffffffff ;  /* 0xffffffff19067836 */ /* 0x000fe20000000000 */
[----:B------:R-:W-:Y:S01]  /*0470*/  LOP3.LUT R10, R10, 0x3, RZ, 0xc0, !PT ;  /* 0x000000030a0a7812 */ /* 0x000fe200078ec0ff */
[----:B------:R-:W-:Y:S01]  /*0480*/  VIADD R2, R24, 0xffffffff ;  /* 0xffffffff18027836 */ /* 0x000fe20000000000 */
[----:B------:R-:W-:Y:S02]  /*0490*/  UMOV UR4, URZ ;  /* 0x000000ff00047c82 */ /* 0x000fe40008000000 */
[----:B------:R-:W-:Y:S01]  /*04a0*/  ISETP.GE.U32.AND P1, PT, R6, 0x3, PT ;  /* 0x000000030600780c */ /* 0x000fe20003f26070 */
[----:B------:R-:W-:Y:S01]  /*04b0*/  IMAD.MOV.U32 R6, RZ, RZ, RZ ;  /* 0x000000ffff067224 */ /* 0x000fe200078e00ff */
[----:B------:R-:W-:-:S13]  /*04c0*/  ISETP.GE.U32.AND P0, PT, R2, 0x7, PT ;  /* 0x000000070200780c */ /* 0x000fda0003f06070 */
.L_x_49:
[----:B------:R-:W1:Y:S01]  /*04d0*/  LDCU.64 UR8, c[0x0][0x3a0] ;  /* 0x00007400ff0877ac */ /* 0x000e620008000a00 */
[----:B------:R-:W2:Y:S01]  /*04e0*/  LDC R7, c[0x0][0x3a8] ;  /* 0x0000ea00ff077b82 */ /* 0x000ea20000000800 */
[----:B------:R-:W-:Y:S01]  /*04f0*/  IMAD.MOV.U32 R12, RZ, RZ, RZ ;  /* 0x000000ffff0c7224 */ /* 0x000fe200078e00ff */
[----:B------:R-:W3:Y:S01]  /*0500*/  LDCU UR5, c[0x0][0x39c] ;  /* 0x00007380ff0577ac */ /* 0x000ee20008000800 */
[----:B-1----:R-:W-:Y:S01]  /*0510*/  UISETP.GE.U32.AND UP0, UPT, UR9, 0x10, UPT ;  /* 0x000000100900788c */ /* 0x002fe2000bf06070 */
[----:B--2---:R-:W-:Y:S01]  /*0520*/  IMAD R7, R4, R7, UR4 ;  /* 0x0000000404077e24 */ /* 0x004fe2000f8e0207 */
[----:B------:R-:W-:-:S03]  /*0530*/  UIADD3 UR4, UPT, UPT, UR4, 0x1, URZ ;  /* 0x0000000104047890 */ /* 0x000fc6000fffe0ff */
[----:B---3--:R-:W-:Y:S01]  /*0540*/  IMAD R7, R7, UR5, R8 ;  /* 0x0000000507077c24 */ /* 0x008fe2000f8e0208 */
[----:B------:R-:W-:-:S03]  /*0550*/  UISETP.NE.AND UP1, UPT, UR4, UR8, UPT ;  /* 0x000000080400728c */ /* 0x000fc6000bf25270 */
[----:B------:R-:W-:Y:S08]  /*0560*/  BRA.U !UP0, `(.L_x_44) ;  /* 0x0000000508207547 */ /* 0x000ff0000b800000 */
[----:B------:R-:W-:-:S05]  /*0570*/  UMOV UR5, URZ ;  /* 0x000000ff00057c82 */ /* 0x000fca0008000000 */
.L_x_45:
[----:B------:R-:W1:Y:S01]  /*0580*/  LDC.64 R2, c[0x0][0x380] ;  /* 0x0000e000ff027b82 */ /* 0x000e620000000a00 */
[----:B------:R-:W-:-:S04]  /*0590*/  VIADD R13, R7, UR5 ;  /* 0x00000005070d7c36 */ /* 0x000fc80008000000 */
        /* <DEDUP_REMOVED lines=9> */
[----:B------:R-:W5:Y:S04]  /*0630*/  LDG.E R16, desc[UR6][R2.64+0x20] ;  /* 0x0000200602107981 */ /* 0x000f68000c1e1900 */
[----:B------:R-:W5:Y:S04]  /*0640*/  LDG.E R17, desc[UR6][R2.64+0x24] ;  /* 0x0000240602117981 */ /* 0x000f68000c1e1900 */
[----:B------:R-:W5:Y:S04]  /*0650*/  LDG.E R18, desc[UR6][R2.64+0x28] ;  /* 0x0000280602127981 */ /* 0x000f68000c1e1900 */
[----:B------:R-:W5:Y:S01]  /*0660*/  LDG.E R19, desc[UR6][R2.64+0x2c] ;  /* 0x00002c0602137981 */ /* 0x000f62000c1e1900 */
[----:B--2---:R-:W-:-:S04]  /*0670*/  FSETP.GT.AND P6, PT, R26, R11, PT ;  /* 0x0000000b1a00720b */ /* 0x004fc80003fc4000 */
[----:B------:R-:W-:Y:S02]  /*0680*/  FSEL R26, R26, R11, P6 ;  /* 0x0000000b1a1a7208 */ /* 0x000fe40003000000 */
[----:B------:R-:W2:Y:S02]  /*0690*/  LDG.E R11, desc[UR6][R2.64+0x30] ;  /* 0x00003006020b7981 */ /* 0x000ea4000c1e1900 */
[----:B---3--:R-:W-:-:S04]  /*06a0*/  FSETP.GT.AND P5, PT, R23, R26, PT ;  /* 0x0000001a1700720b */ /* 0x008fc80003fa4000 */
[----:B------:R-:W-:Y:S02]  /*06b0*/  FSEL R27, R23, R26, P5 ;  /* 0x0000001a171b7208 */ /* 0x000fe40002800000 */
[----:B------:R-:W3:Y:S02]  /*06c0*/  LDG.E R23, desc[UR6][R2.64+0x34] ;  /* 0x0000340602177981 */ /* 0x000ee4000c1e1900 */
[CC--:B----4-:R-:W-:Y:S02]  /*06d0*/  FSETP.GT.AND P4, PT, R22.reuse, R27.reuse, PT ;  /* 0x0000001b1600720b */ /* 0x0d0fe40003f84000 */
[----:B------:R-:W4:Y:S02]  /*06e0*/  LDG.E R26, desc[UR6][R2.64+0x3c] ;  /* 0x00003c06021a7981 */ /* 0x000f24000c1e1900 */
[----:B------:R-:W-:Y:S02]  /*06f0*/  FSEL R27, R22, R27, P4 ;  /* 0x0000001b161b7208 */ /* 0x000fe40002000000 */
[----:B------:R-:W4:Y:S02]  /*0700*/  LDG.E R22, desc[UR6][R2.64+0x38] ;  /* 0x0000380602167981 */ /* 0x000f24000c1e1900 */
[----:B-----5:R-:W-:-:S04]  /*0710*/  FSETP.GT.AND P2, PT, R20, R27, PT ;  /* 0x0000001b1400720b */ /* 0x020fc80003f44000 */
[----:B------:R-:W-:-:S04]  /*0720*/  FSEL R20, R20, R27, P2 ;  /* 0x0000001b14147208 */ /* 0x000fc80001000000 */
[----:B------:R-:W-:-:S04]  /*0730*/  FSETP.GT.AND P3, PT, R21, R20, PT ;  /* 0x000000141500720b */ /* 0x000fc80003f64000 */
[----:B------:R-:W-:Y:S02]  /*0740*/  FSEL R21, R21, R20, P3 ;  /* 0x0000001415157208 */ /* 0x000fe40001800000 */
[C---:B------:R-:W-:Y:S02]  /*0750*/  SEL R6, R13.reuse, R6, P6 ;  /* 0x000000060d067207 */ /* 0x040fe40003000000 */
[----:B------:R-:W-:Y:S01]  /*0760*/  FSETP.GT.AND P6, PT, R12, R21, PT ;  /* 0x000000150c00720b */ /* 0x000fe20003fc4000 */
[----:B------:R-:W-:-:S03]  /*0770*/  @P5 VIADD R6, R13, 0x1 ;  /* 0x000000010d065836 */ /* 0x000fc60000000000 */
[----:B------:R-:W-:-:S04]  /*0780*/  FSEL R21, R12, R21, P6 ;  /* 0x000000150c157208 */ /* 0x000fc80003000000 */
        /* <DEDUP_REMOVED lines=17> */
[----:B------:R-:W-:Y:S01]  /*08a0*/  FSEL R18, R19, R18, P5 ;  /* 0x0000001213127208 */ /* 0x000fe20002800000 */
[C---:B------:R-:W-:Y:S01]  /*08b0*/  @P2 VIADD R6, R13.reuse, 0x8 ;  /* 0x000000080d062836 */ /* 0x040fe20000000000 */
[----:B------:R-:W-:Y:S01]  /*08c0*/  UIADD3 UR5, UPT, UPT, UR5, 0x10, URZ ;  /* 0x0000001005057890 */ /* 0x000fe2000fffe0ff */
[C---:B------:R-:W-:Y:S02]  /*08d0*/  @P3 VIADD R6, R13.reuse, 0x9 ;  /* 0x000000090d063836 */ /* 0x040fe40000000000 */
[----:B------:R-:W-:-:S04]  /*08e0*/  @P6 VIADD R6, R13, 0xa ;  /* 0x0000000a0d066836 */ /* 0x000fc80000000000 */
[----:B------:R-:W-:Y:S01]  /*08f0*/  @P5 VIADD R6, R13, 0xb ;  /* 0x0000000b0d065836 */ /* 0x000fe20000000000 */
[----:B--2---:R-:W-:-:S04]  /*0900*/  FSETP.GT.AND P4, PT, R11, R18, PT ;  /* 0x000000120b00720b */ /* 0x004fc80003f84000 */
[----:B------:R-:W-:-:S04]  /*0910*/  FSEL R18, R11, R18, P4 ;  /* 0x000000120b127208 */ /* 0x000fc80002000000 */
[----:B---3--:R-:W-:-:S04]  /*0920*/  FSETP.GT.AND P2, PT, R23, R18, PT ;  /* 0x000000121700720b */ /* 0x008fc80003f44000 */
[----:B------:R-:W-:-:S04]  /*0930*/  FSEL R23, R23, R18, P2 ;  /* 0x0000001217177208 */ /* 0x000fc80001000000 */
[----:B----4-:R-:W-:Y:S01]  /*0940*/  FSETP.GT.AND P3, PT, R22, R23, PT ;  /* 0x000000171600720b */ /* 0x010fe20003f64000 */
[----:B------:R-:W-:-:S03]  /*0950*/  @P4 VIADD R6, R13, 0xc ;  /* 0x0000000c0d064836 */ /* 0x000fc60000000000 */
[----:B------:R-:W-:Y:S01]  /*0960*/  FSEL R11, R22, R23, P3 ;  /* 0x00000017160b7208 */ /* 0x000fe20001800000 */
[----:B------:R-:W-:Y:S01]  /*0970*/  @P2 VIADD R6, R13, 0xd ;  /* 0x0000000d0d062836 */ /* 0x000fe20000000000 */
[----:B------:R-:W-:Y:S02]  /*0980*/  ISETP.NE.AND P2, PT, R9, UR5, PT ;  /* 0x0000000509007c0c */ /* 0x000fe4000bf45270 */
[----:B------:R-:W-:-:S04]  /*0990*/  FSETP.GT.AND P5, PT, R26, R11, PT ;  /* 0x0000000b1a00720b */ /* 0x000fc80003fa4000 */
[----:B------:R-:W-:Y:S01]  /*09a0*/  FSEL R11, R26, R11, P5 ;  /* 0x0000000b1a0b7208 */ /* 0x000fe20002800000 */
[----:B------:R-:W-:-:S08]  /*09b0*/  @P3 VIADD R6, R13, 0xe ;  /* 0x0000000e0d063836 */ /* 0x000fd00000000000 */
[----:B------:R-:W-:Y:S01]  /*09c0*/  @P5 VIADD R6, R13, 0xf ;  /* 0x0000000f0d065836 */ /* 0x000fe20000000000 */
[----:B------:R-:W-:Y:S06]  /*09d0*/  @P2 BRA `(.L_x_45) ;  /* 0xfffffff800e82947 */ /* 0x000fec000383ffff */
[----:B------:R-:W-:-:S07]  /*09e0*/  IMAD.MOV.U32 R12, RZ, RZ, R9 ;  /* 0x000000ffff0c7224 */ /* 0x000fce00078e0009 */
.L_x_44:
        /* <DEDUP_REMOVED lines=15> */
[----:B------:R-:W-:Y:S01]  /*0ae0*/  VIADD R12, R12, 0x8 ;  /* 0x000000080c0c7836 */ /* 0x000fe20000000000 */
[----:B--2---:R-:W-:-:S04]  /*0af0*/  FSETP.GT.AND P5, PT, R16, R11, PT ;  /* 0x0000000b1000720b */ /* 0x004fc80003fa4000 */
[----:B------:R-:W-:Y:S02]  /*0b00*/  FSEL R11, R16, R11, P5 ;  /* 0x0000000b100b7208 */ /* 0x000fe40002800000 */
[----:B------:R-:W-:Y:S02]  /*0b10*/  SEL R6, R13, R6, P5 ;  /* 0x000000060d067207 */ /* 0x000fe40002800000 */
[----:B---3--:R-:W-:-:S04]  /*0b20*/  FSETP.GT.AND P6, PT, R18, R11, PT ;  /* 0x0000000b1200720b */ /* 0x008fc80003fc4000 */
[----:B------:R-:W-:-:S04]  /*0b30*/  FSEL R11, R18, R11, P6 ;  /* 0x0000000b120b7208 */ /* 0x000fc80003000000 */
[----:B----4-:R-:W-:-:S04]  /*0b40*/  FSETP.GT.AND P3, PT, R20, R11, PT ;  /* 0x0000000b1400720b */ /* 0x010fc80003f64000 */
[----:B------:R-:W-:Y:S01]  /*0b50*/  FSEL R11, R20, R11, P3 ;  /* 0x0000000b140b7208 */ /* 0x000fe20001800000 */
[----:B------:R-:W-:-:S03]  /*0b60*/  @P6 VIADD R6, R13, 0x1 ;  /* 0x000000010d066836 */ /* 0x000fc60000000000 */
[----:B-----5:R-:W-:-:S04]  /*0b70*/  FSETP.GT.AND P4, PT, R22, R11, PT ;  /* 0x0000000b1600720b */ /* 0x020fc80003f84000 */
[----:B------:R-:W-:Y:S01]  /*0b80*/  FSEL R11, R22, R11, P4 ;  /* 0x0000000b160b7208 */ /* 0x000fe20002000000 */
[----:B------:R-:W-:-:S03]  /*0b90*/  @P3 VIADD R6, R13, 0x2 ;  /* 0x000000020d063836 */ /* 0x000fc60000000000 */
[----:B------:R-:W-:-:S04]  /*0ba0*/  FSETP.GT.AND P5, PT, R26, R11, PT ;  /* 0x0000000b1a00720b */ /* 0x000fc80003fa4000 */
        /* <DEDUP_REMOVED lines=10> */
[----:B------:R-:W-:-:S08]  /*0c50*/  @P3 VIADD R6, R13, 0x6 ;  /* 0x000000060d063836 */ /* 0x000fd00000000000 */
[----:B------:R-:W-:-:S07]  /*0c60*/  @P4 VIADD R6, R13, 0x7 ;  /* 0x000000070d064836 */ /* 0x000fce0000000000 */
.L_x_47:
        /* <DEDUP_REMOVED lines=21> */
[----:B------:R-:W-:-:S08]  /*0dc0*/  @P5 VIADD R6, R13, 0x2 ;  /* 0x000000020d065836 */ /* 0x000fd00000000000 */
[----:B------:R-:W-:-:S07]  /*0dd0*/  @P6 VIADD R6, R13, 0x3 ;  /* 0x000000030d066836 */ /* 0x000fce0000000000 */
.L_x_48:
[----:B------:R-:W-:Y:S05]  /*0de0*/  @!P2 BRA `(.L_x_46) ;  /* 0x000000000050a947 */ /* 0x000fea0003800000 */
[----:B------:R-:W1:Y:S01]  /*0df0*/  LDC.64 R2, c[0x0][0x380] ;  /* 0x0000e000ff027b82 */ /* 0x000e620000000a00 */
[----:B------:R-:W-:-:S04]  /*0e00*/  IMAD.IADD R7, R7, 0x1, R12 ;  /* 0x0000000107077824 */ /* 0x000fc800078e020c */
[----:B-1----:R-:W-:-:S05]  /*0e10*/  IMAD.WIDE R2, R7, 0x4, R2 ;  /* 0x0000000407027825 */ /* 0x002fca00078e0202 */
[----:B0-----:R-:W2:Y:S01]  /*0e20*/  LDG.E R12, desc[UR6][R2.64] ;  /* 0x00000006020c7981 */ /* 0x001ea2000c1e1900 */
[----:B------:R-:W-:Y:S02]  /*0e30*/  ISETP.NE.AND P3, PT, R10, 0x1, PT ;  /* 0x000000010a00780c */ /* 0x000fe40003f65270 */
[----:B--2---:R-:W-:-:S04]  /*0e40*/  FSETP.GT.AND P2, PT, R12, R11, PT ;  /* 0x0000000b0c00720b */ /* 0x004fc80003f44000 */
[----:B------:R-:W-:Y:S02]  /*0e50*/  FSEL R11, R12, R11, P2 ;  /* 0x0000000b0c0b7208 */ /* 0x000fe40001000000 */
[----:B------:R-:W-:-:S05]  /*0e60*/  SEL R6, R7, R6, P2 ;  /* 0x0000000607067207 */ /* 0x000fca0001000000 */
[----:B------:R-:W-:Y:S05]  /*0e70*/  @!P3 BRA `(.L_x_46) ;  /* 0x00000000002cb947 */ /* 0x000fea0003800000 */
[----:B------:R-:W-:Y:S01]  /*0e80*/  ISETP.NE.AND P4, PT, R10, 0x2, PT ;  /* 0x000000020a00780c */ /* 0x000fe20003f85270 */
[----:B------:R-:W2:-:S12]  /*0e90*/  LDG.E R12, desc[UR6][R2.64+0x4] ;  /* 0x00000406020c7981 */ /* 0x000e98000c1e1900 */
[----:B------:R-:W3:Y:S01]  /*0ea0*/  @P4 LDG.E R14, desc[UR6][R2.64+0x8] ;  /* 0x00000806020e4981 */ /* 0x000ee2000c1e1900 */
[----:B------:R-:W-:Y:S02]  /*0eb0*/  PLOP3.LUT P5, PT, PT, PT, PT, 0x8, 0x80 ;  /* 0x000000000080781c */ /* 0x000fe40003fae170 */
[----:B--2---:R-:W-:-:S04]  /*0ec0*/  FSETP.GT.AND P2, PT, R12, R11, PT ;  /* 0x0000000b0c00720b */ /* 0x004fc80003f44000 */
[----:B------:R-:W-:-:S04]  /*0ed0*/  FSEL R11, R12, R11, P2 ;  /* 0x0000000b0c0b7208 */ /* 0x000fc80001000000 */
[----:B---3--:R-:W-:-:S05]  /*0ee0*/  @P4 FSETP.GT.AND P3, PT, R14, R11, PT ;  /* 0x0000000b0e00420b */ /* 0x008fca0003f64000 */
[----:B------:R-:W-:Y:S01]  /*0ef0*/  @P2 VIADD R6, R7, 0x1 ;  /* 0x0000000107062836 */ /* 0x000fe20000000000 */
[----:B------:R-:W-:Y:S02]  /*0f00*/  @P4 PLOP3.LUT P5, PT, P3, PT, PT, 0x80, 0x8 ;  /* 0x000000000008481c */ /* 0x000fe40001faf070 */
[----:B------:R-:W-:-:S11]  /*0f10*/  @P4 FSEL R11, R14, R11, P3 ;  /* 0x0000000b0e0b4208 */ /* 0x000fd60001800000 */
[----:B------:R-:W-:-:S07]  /*0f20*/  @P5 VIADD R6, R7, 0x2 ;  /* 0x0000000207065836 */ /* 0x000fce0000000000 */
.L_x_46:
[----:B------:R-:W-:Y:S05]  /*0f30*/  BRA.U UP1, `(.L_x_49) ;  /* 0xfffffff501647547 */ /* 0x000fea000b83ffff */
.L_x_43:
[----:B------:R-:W1:Y:S01]  /*0f40*/  LDC.64 R2, c[0x0][0x388] ;  /* 0x0000e200ff027b82 */ /* 0x000e620000000a00 */
[----:B------:R-:W-:-:S04]  /*0f50*/  IMAD R5, R5, R4, R4 ;  /* 0x0000000405057224 */ /* 0x000fc800078e0204 */
[----:B------:R-:W-:-:S03]  /*0f60*/  IMAD.IADD R5, R0, 0x1, R5 ;  /* 0x0000000100057824 */ /* 0x000fc600078e0205 */
[----:B------:R-:W2:Y:S01]  /*0f70*/  LDC.64 R8, c[0x0][0x390] ;  /* 0x0000e400ff087b82 */ /* 0x000ea20000000a00 */
[----:B-1----:R-:W-:-:S05]  /*0f80*/  IMAD.WIDE R2, R5, 0x4, R2 ;  /* 0x0000000405027825 */ /* 0x002fca00078e0202 */
[----:B0-----:R-:W-:Y:S01]  /*0f90*/  STG.E desc[UR6][R2.64], R11 ;  /* 0x0000000b02007986 */ /* 0x001fe2000c101906 */
[----:B--2---:R-:W-:-:S05]  /*0fa0*/  IMAD.WIDE R4, R5, 0x4, R8 ;  /* 0x0000000405047825 */ /* 0x004fca00078e0208 */
[----:B------:R-:W-:Y:S01]  /*0fb0*/  STG.E desc[UR6][R4.64], R6 ;  /* 0x0000000604007986 */ /* 0x000fe2000c101906 */
[----:B------:R-:W-:Y:S05]  /*0fc0*/  EXIT ;  /* 0x000000000000794d */ /* 0x000fea0003800000 */
.L_x_50:
        /* <DEDUP_REMOVED lines=11> */
.L_x_56:


//--------------------- .nv.shared.reserved.0     --------------------------
	.section	.nv.shared.reserved.0,"aw",@nobits
	.weak		__nv_reservedSMEM_offset_0_alias
	.size		__nv_reservedSMEM_offset_0_alias, 0, 64
	.other		__nv_reservedSMEM_offset_0_alias,@"STO_CUDA_RESERVED_SHARED STV_DEFAULT"
__nv_reservedSMEM_offset_0_alias:
	.zero		0
	.zero		64


//--------------------- .nv.constant0._Z16avgpool_backwardPKfPfiiiii --------------------------
	.section	.nv.constant0._Z16avgpool_backwardPKfPfiiiii,"a",@progbits
	.sectionflags	@""
	.align	4
.nv.constant0._Z16avgpool_backwardPKfPfiiiii:
	.zero		932


//--------------------- .nv.constant0._Z15avgpool_forwardPKfPfiiiii --------------------------
	.section	.nv.constant0._Z15avgpool_forwardPKfPfiiiii,"a",@progbits
	.sectionflags	@""
	.align	4
.nv.constant0._Z15avgpool_forwardPKfPfiiiii:
	.zero		932


//--------------------- .nv.constant0._Z16maxpool_backwardPKfPKiPfi --------------------------
	.section	.nv.constant0._Z16maxpool_backwardPKfPKiPfi,"a",@progbits
	.sectionflags	@""
	.align	4
.nv.constant0._Z16maxpool_backwardPKfPKiPfi:
	.zero		924


//--------------------- .nv.constant0._Z15maxpool_forwardPKfPfPiiiiii --------------------------
	.section	.nv.constant0._Z15maxpool_forwardPKfPfPiiiiii,"a",@progbits
	.sectionflags	@""
	.align	4
.nv.constant0._Z15maxpool_forwardPKfPfPiiiiii:
	.zero		940


//--------------------- SYMBOLS --------------------------

	.type		.nv.reservedSmem.offset0,@object
	.size		.nv.reservedSmem.offset0,0x4
